	.target	sm_100a

	.elftype	@"ET_EXEC"


//--------------------- .note.nv.tkinfo           --------------------------
	.section	.note.nv.tkinfo,"",@"SHT_NOTE"
	.sectionflags	@"SHF_NOTE_NV_TKINFO"
	.tkinfo
        /*0018*/ 	.word	0x00000002
        /*0030*/ 	.string	""
        /*0030*/ 	.string	"ptxas"
        /*0030*/ 	.string	"Cuda compilation tools, release 13.0, V13.0.88"
        /*0030*/ 	.string	"Build cuda_13.0.r13.0/compiler.36424714_0"
        /*0030*/ 	.string	"-arch sm_100a -m 64 "



//--------------------- .note.nv.cuinfo           --------------------------
	.section	.note.nv.cuinfo,"",@"SHT_NOTE"
	.sectionflags	@"SHF_NOTE_NV_CUINFO"
        /*0018*/ 	.short	0x0002
        /*001a*/ 	.short	0x0064
        /*001c*/ 	.short	0x0082
	.zero		2


//--------------------- .nv.info                  --------------------------
	.section	.nv.info,"",@"SHT_CUDA_INFO"
	.align	4


	//----- nvinfo : EIATTR_REGCOUNT
	.align		4
        /*0000*/ 	.byte	0x04, 0x2f
        /*0002*/ 	.short	(.L_19 - .L_18)
	.align		4
.L_18:
        /*0004*/ 	.word	index@(_ZN7cutlass13device_kernelINS_4gemm6kernel13GemmUniversalIN4cute5tupleIJiiiiEEENS1_10collective13CollectiveMmaINS1_35MainloopSm100TmaUmmaWarpSpecializedILi4ELi2ELi4ENS5_IJNS4_1CILi2EEENSA_ILi1EEESC_EEEEENS5_IJNSA_ILi64EEENSA_ILi224EEESF_EEENS_10bfloat16_tENS5_IJlSC_lEEESI_SJ_NS4_8TiledMMAINS4_8MMA_AtomIJNS4_20SM100_MMA_F16BF16_SSISI_SI_fLi64ELi224ELNS4_4UMMA5MajorE0ELSO_0ELNSN_7ScaleInE0ELSP_0EEEEEENS4_6LayoutINS5_IJSC_SC_SC_EEENS5_IJNSA_ILi0EEESU_SU_EEEEENS5_IJNS4_10UnderscoreESX_SX_EEEEENS4_13SM90_TMA_LOADENS4_14ComposedLayoutINS4_7SwizzleILi3ELi4ELi3EEENS4_18smem_ptr_flag_bitsILi16EEENSS_INS5_IJNSA_ILi8EEESF_EEENS5_IJSF_SC_EEEEEEEvNS4_8identityENS4_23SM90_TMA_LOAD_MULTICASTES1A_vS1B_EENS_8epilogue10collective18CollectiveEpilogueINS1E_23Sm100TmaWarpSpecializedILi2ELi1ELi112ELb1ELb0EEEJSH_NS5_IJNSS_ISF_SC_EENSS_ISG_SC_EEEEESI_SJ_SI_SJ_NS1E_6fusion15FusionCallbacksIS1I_NS1M_17LinearCombinationISI_fSI_fLNS_15FloatRoundStyleE2EEESH_S1L_JEEENS4_5SM1004TMEM4LOAD26SM100_TMEM_LOAD_16dp256b4xES10_NS11_INS12_ILi2ELi4ELi3EEES15_NSS_INS5_IJS16_NSA_ILi32EEEEEENS5_IJS1X_SC_EEEEEEENS4_17SM75_U32x4_LDSM_NENS4_14SM90_TMA_STOREES21_NS4_17SM90_U32x4_STSM_NENS4_39AutoVectorizingCopyWithAssumedAlignmentILi128EEEEEEvvEEEEvNT_6ParamsE)
        /*0008*/ 	.word	0x000000ff


	//----- nvinfo : EIATTR_FRAME_SIZE
	.align		4
.L_19:
        /*000c*/ 	.byte	0x04, 0x11
        /*000e*/ 	.short	(.L_21 - .L_20)
	.align		4
.L_20:
        /*0010*/ 	.word	index@($__internal_2_$__cuda_sm10x_tcgen05_guardrail_trap_unallocated_columns_being_dealloced)
        /*0014*/ 	.word	0x00000000


	//----- nvinfo : EIATTR_FRAME_SIZE
	.align		4
.L_21:
        /*0018*/ 	.byte	0x04, 0x11
        /*001a*/ 	.short	(.L_23 - .L_22)
	.align		4
.L_22:
        /*001c*/ 	.word	index@($__internal_1_$__cuda_sm10x_tcgen05_guardrail_trap_phase_invalid_during_alloc)
        /*0020*/ 	.word	0x00000000


	//----- nvinfo : EIATTR_FRAME_SIZE
	.align		4
.L_23:
        /*0024*/ 	.byte	0x04, 0x11
        /*0026*/ 	.short	(.L_25 - .L_24)
	.align		4
.L_24:
        /*0028*/ 	.word	index@($__internal_0_$__cuda_sm10x_tcgen05_guardrail_trap_col_being_dealloced_not_returned_by_alloc)
        /*002c*/ 	.word	0x00000000


	//----- nvinfo : EIATTR_FRAME_SIZE
	.align		4
.L_25:
        /*0030*/ 	.byte	0x04, 0x11
        /*0032*/ 	.short	(.L_27 - .L_26)
	.align		4
.L_26:
        /*0034*/ 	.word	index@(_ZN7cutlass13device_kernelINS_4gemm6kernel13GemmUniversalIN4cute5tupleIJiiiiEEENS1_10collective13CollectiveMmaINS1_35MainloopSm100TmaUmmaWarpSpecializedILi4ELi2ELi4ENS5_IJNS4_1CILi2EEENSA_ILi1EEESC_EEEEENS5_IJNSA_ILi64EEENSA_ILi224EEESF_EEENS_10bfloat16_tENS5_IJlSC_lEEESI_SJ_NS4_8TiledMMAINS4_8MMA_AtomIJNS4_20SM100_MMA_F16BF16_SSISI_SI_fLi64ELi224ELNS4_4UMMA5MajorE0ELSO_0ELNSN_7ScaleInE0ELSP_0EEEEEENS4_6LayoutINS5_IJSC_SC_SC_EEENS5_IJNSA_ILi0EEESU_SU_EEEEENS5_IJNS4_10UnderscoreESX_SX_EEEEENS4_13SM90_TMA_LOADENS4_14ComposedLayoutINS4_7SwizzleILi3ELi4ELi3EEENS4_18smem_ptr_flag_bitsILi16EEENSS_INS5_IJNSA_ILi8EEESF_EEENS5_IJSF_SC_EEEEEEEvNS4_8identityENS4_23SM90_TMA_LOAD_MULTICASTES1A_vS1B_EENS_8epilogue10collective18CollectiveEpilogueINS1E_23Sm100TmaWarpSpecializedILi2ELi1ELi112ELb1ELb0EEEJSH_NS5_IJNSS_ISF_SC_EENSS_ISG_SC_EEEEESI_SJ_SI_SJ_NS1E_6fusion15FusionCallbacksIS1I_NS1M_17LinearCombinationISI_fSI_fLNS_15FloatRoundStyleE2EEESH_S1L_JEEENS4_5SM1004TMEM4LOAD26SM100_TMEM_LOAD_16dp256b4xES10_NS11_INS12_ILi2ELi4ELi3EEES15_NSS_INS5_IJS16_NSA_ILi32EEEEEENS5_IJS1X_SC_EEEEEEENS4_17SM75_U32x4_LDSM_NENS4_14SM90_TMA_STOREES21_NS4_17SM90_U32x4_STSM_NENS4_39AutoVectorizingCopyWithAssumedAlignmentILi128EEEEEEvvEEEEvNT_6ParamsE)
        /*0038*/ 	.word	0x00000000


	//----- nvinfo : EIATTR_MIN_STACK_SIZE
	.align		4
.L_27:
        /*003c*/ 	.byte	0x04, 0x12
        /*003e*/ 	.short	(.L_29 - .L_28)
	.align		4
.L_28:
        /*0040*/ 	.word	index@(_ZN7cutlass13device_kernelINS_4gemm6kernel13GemmUniversalIN4cute5tupleIJiiiiEEENS1_10collective13CollectiveMmaINS1_35MainloopSm100TmaUmmaWarpSpecializedILi4ELi2ELi4ENS5_IJNS4_1CILi2EEENSA_ILi1EEESC_EEEEENS5_IJNSA_ILi64EEENSA_ILi224EEESF_EEENS_10bfloat16_tENS5_IJlSC_lEEESI_SJ_NS4_8TiledMMAINS4_8MMA_AtomIJNS4_20SM100_MMA_F16BF16_SSISI_SI_fLi64ELi224ELNS4_4UMMA5MajorE0ELSO_0ELNSN_7ScaleInE0ELSP_0EEEEEENS4_6LayoutINS5_IJSC_SC_SC_EEENS5_IJNSA_ILi0EEESU_SU_EEEEENS5_IJNS4_10UnderscoreESX_SX_EEEEENS4_13SM90_TMA_LOADENS4_14ComposedLayoutINS4_7SwizzleILi3ELi4ELi3EEENS4_18smem_ptr_flag_bitsILi16EEENSS_INS5_IJNSA_ILi8EEESF_EEENS5_IJSF_SC_EEEEEEEvNS4_8identityENS4_23SM90_TMA_LOAD_MULTICASTES1A_vS1B_EENS_8epilogue10collective18CollectiveEpilogueINS1E_23Sm100TmaWarpSpecializedILi2ELi1ELi112ELb1ELb0EEEJSH_NS5_IJNSS_ISF_SC_EENSS_ISG_SC_EEEEESI_SJ_SI_SJ_NS1E_6fusion15FusionCallbacksIS1I_NS1M_17LinearCombinationISI_fSI_fLNS_15FloatRoundStyleE2EEESH_S1L_JEEENS4_5SM1004TMEM4LOAD26SM100_TMEM_LOAD_16dp256b4xES10_NS11_INS12_ILi2ELi4ELi3EEES15_NSS_INS5_IJS16_NSA_ILi32EEEEEENS5_IJS1X_SC_EEEEEEENS4_17SM75_U32x4_LDSM_NENS4_14SM90_TMA_STOREES21_NS4_17SM90_U32x4_STSM_NENS4_39AutoVectorizingCopyWithAssumedAlignmentILi128EEEEEEvvEEEEvNT_6ParamsE)
        /*0044*/ 	.word	0x00000000
.L_29:


//--------------------- .nv.compat                --------------------------
	.section	.nv.compat,"",@"SHT_CUDA_COMPAT_INFO"
	.align	4
        /*0000*/ 	.byte	0x02, 0x09, 0x01, 0x00, 0x02, 0x02, 0x02, 0x00, 0x02, 0x05, 0x05, 0x00, 0x03, 0x07, 0x01, 0x01
        /*0010*/ 	.byte	0x02, 0x03, 0x01, 0x00, 0x02, 0x06, 0x01, 0x00, 0x04, 0x0b, 0x08, 0x00, 0x09, 0x00, 0x00, 0x00
        /*0020*/ 	.byte	0x00, 0x00, 0x00, 0x00


//--------------------- .nv.info._ZN7cutlass13device_kernelINS_4gemm6kernel13GemmUniversalIN4cute5tupleIJiiiiEEENS1_10collective13CollectiveMmaINS1_35MainloopSm100TmaUmmaWarpSpecializedILi4ELi2ELi4ENS5_IJNS4_1CILi2EEENSA_ILi1EEESC_EEEEENS5_IJNSA_ILi64EEENSA_ILi224EEESF_EEENS_10bfloat16_tENS5_IJlSC_lEEESI_SJ_NS4_8TiledMMAINS4_8MMA_AtomIJNS4_20SM100_MMA_F16BF16_SSISI_SI_fLi64ELi224ELNS4_4UMMA5MajorE0ELSO_0ELNSN_7ScaleInE0ELSP_0EEEEEENS4_6LayoutINS5_IJSC_SC_SC_EEENS5_IJNSA_ILi0EEESU_SU_EEEEENS5_IJNS4_10UnderscoreESX_SX_EEEEENS4_13SM90_TMA_LOADENS4_14ComposedLayoutINS4_7SwizzleILi3ELi4ELi3EEENS4_18smem_ptr_flag_bitsILi16EEENSS_INS5_IJNSA_ILi8EEESF_EEENS5_IJSF_SC_EEEEEEEvNS4_8identityENS4_23SM90_TMA_LOAD_MULTICASTES1A_vS1B_EENS_8epilogue10collective18CollectiveEpilogueINS1E_23Sm100TmaWarpSpecializedILi2ELi1ELi112ELb1ELb0EEEJSH_NS5_IJNSS_ISF_SC_EENSS_ISG_SC_EEEEESI_SJ_SI_SJ_NS1E_6fusion15FusionCallbacksIS1I_NS1M_17LinearCombinationISI_fSI_fLNS_15FloatRoundStyleE2EEESH_S1L_JEEENS4_5SM1004TMEM4LOAD26SM100_TMEM_LOAD_16dp256b4xES10_NS11_INS12_ILi2ELi4ELi3EEES15_NSS_INS5_IJS16_NSA_ILi32EEEEEENS5_IJS1X_SC_EEEEEEENS4_17SM75_U32x4_LDSM_NENS4_14SM90_TMA_STOREES21_NS4_17SM90_U32x4_STSM_NENS4_39AutoVectorizingCopyWithAssumedAlignmentILi128EEEEEEvvEEEEvNT_6ParamsE --------------------------
	.section	.nv.info._ZN7cutlass13device_kernelINS_4gemm6kernel13GemmUniversalIN4cute5tupleIJiiiiEEENS1_10collective13CollectiveMmaINS1_35MainloopSm100TmaUmmaWarpSpecializedILi4ELi2ELi4ENS5_IJNS4_1CILi2EEENSA_ILi1EEESC_EEEEENS5_IJNSA_ILi64EEENSA_ILi224EEESF_EEENS_10bfloat16_tENS5_IJlSC_lEEESI_SJ_NS4_8TiledMMAINS4_8MMA_AtomIJNS4_20SM100_MMA_F16BF16_SSISI_SI_fLi64ELi224ELNS4_4UMMA5MajorE0ELSO_0ELNSN_7ScaleInE0ELSP_0EEEEEENS4_6LayoutINS5_IJSC_SC_SC_EEENS5_IJNSA_ILi0EEESU_SU_EEEEENS5_IJNS4_10UnderscoreESX_SX_EEEEENS4_13SM90_TMA_LOADENS4_14ComposedLayoutINS4_7SwizzleILi3ELi4ELi3EEENS4_18smem_ptr_flag_bitsILi16EEENSS_INS5_IJNSA_ILi8EEESF_EEENS5_IJSF_SC_EEEEEEEvNS4_8identityENS4_23SM90_TMA_LOAD_MULTICASTES1A_vS1B_EENS_8epilogue10collective18CollectiveEpilogueINS1E_23Sm100TmaWarpSpecializedILi2ELi1ELi112ELb1ELb0EEEJSH_NS5_IJNSS_ISF_SC_EENSS_ISG_SC_EEEEESI_SJ_SI_SJ_NS1E_6fusion15FusionCallbacksIS1I_NS1M_17LinearCombinationISI_fSI_fLNS_15FloatRoundStyleE2EEESH_S1L_JEEENS4_5SM1004TMEM4LOAD26SM100_TMEM_LOAD_16dp256b4xES10_NS11_INS12_ILi2ELi4ELi3EEES15_NSS_INS5_IJS16_NSA_ILi32EEEEEENS5_IJS1X_SC_EEEEEEENS4_17SM75_U32x4_LDSM_NENS4_14SM90_TMA_STOREES21_NS4_17SM90_U32x4_STSM_NENS4_39AutoVectorizingCopyWithAssumedAlignmentILi128EEEEEEvvEEEEvNT_6ParamsE,"",@"SHT_CUDA_INFO"
	.sectionflags	@""
	.align	4


	//----- nvinfo : EIATTR_CUDA_API_VERSION
	.align		4
        /*0000*/ 	.byte	0x04, 0x37
        /*0002*/ 	.short	(.L_31 - .L_30)
.L_30:
        /*0004*/ 	.word	0x00000082


	//----- nvinfo : EIATTR_KPARAM_INFO
	.align		4
.L_31:
        /*0008*/ 	.byte	0x04, 0x17
        /*000a*/ 	.short	(.L_33 - .L_32)
.L_32:
        /*000c*/ 	.word	0x00000000
        /*0010*/ 	.short	0x0000
        /*0012*/ 	.short	0x0000
        /*0014*/ 	.byte	0x00, 0xf0, 0x01, 0x20


	//----- nvinfo : EIATTR_AT_ENTRY_FRAGMENTS
	.align		4
.L_33:
        /*0018*/ 	.byte	0x04, 0x4f
        /*001a*/ 	.short	(.L_35 - .L_34)


	//   ....[0]....
.L_34:
        /*001c*/ 	.word	0x00000006


	//----- nvinfo : EIATTR_RESERVED_SMEM_USED
	.align		4
.L_35:
        /*0020*/ 	.byte	0x01, 0x41
	.zero		2


	//----- nvinfo : EIATTR_SPARSE_MMA_MASK
	.align		4
        /*0024*/ 	.byte	0x03, 0x50
        /*0026*/ 	.short	0x0000


	//----- nvinfo : EIATTR_TCGEN05_1CTA_USED
	.align		4
        /*0028*/ 	.byte	0x01, 0x51
	.zero		2


	//----- nvinfo : EIATTR_MAXREG_COUNT
	.align		4
        /*002c*/ 	.byte	0x03, 0x1b
        /*002e*/ 	.short	0x00ff


	//----- nvinfo : EIATTR_NUM_BARRIERS
	.align		4
        /*0030*/ 	.byte	0x02, 0x4c
        /*0032*/ 	.byte	0x07
	.zero		1


	//----- nvinfo : EIATTR_EXTERNS
	.align		4
        /*0034*/ 	.byte	0x04, 0x0f
        /*0036*/ 	.short	(.L_37 - .L_36)


	//   ....[0]....
	.align		4
.L_36:
        /*0038*/ 	.word	index@(__assertfail)


	//----- nvinfo : EIATTR_MERCURY_ISA_VERSION
	.align		4
.L_37:
        /*003c*/ 	.byte	0x03, 0x5f
        /*003e*/ 	.short	0x0101


	//----- nvinfo : EIATTR_INT_WARP_WIDE_INSTR_OFFSETS
	.align		4
        /*0040*/ 	.byte	0x04, 0x31
        /*0042*/ 	.short	(.L_39 - .L_38)


	//   ....[0]....
.L_38:
        /*0044*/ 	.word	0x00003c40


	//   ....[1]....
        /*0048*/ 	.word	0x00003c60


	//   ....[2]....
        /*004c*/ 	.word	0x00003c90


	//   ....[3]....
        /*0050*/ 	.word	0x000048a0


	//   ....[4]....
        /*0054*/ 	.word	0x000048b0


	//   ....[5]....
        /*0058*/ 	.word	0x00004a70


	//   ....[6]....
        /*005c*/ 	.word	0x00004a90


	//   ....[7]....
        /*0060*/ 	.word	0x00004ab0


	//   ....[8]....
        /*0064*/ 	.word	0x00004ad0


	//   ....[9]....
        /*0068*/ 	.word	0x00004b70


	//   ....[10]....
        /*006c*/ 	.word	0x00004bd0


	//----- nvinfo : EIATTR_COOP_GROUP_MASK_REGIDS
	.align		4
.L_39:
        /*0070*/ 	.byte	0x04, 0x29
        /*0072*/ 	.short	(.L_41 - .L_40)


	//   ....[0]....
.L_40:
        /*0074*/ 	.word	0xffffffff


	//   ....[1]....
        /*0078*/ 	.word	0xffffffff


	//   ....[2]....
        /*007c*/ 	.word	0xffffffff


	//   ....[3]....
        /*0080*/ 	.word	0xffffffff


	//   ....[4]....
        /*0084*/ 	.word	0xffffffff


	//   ....[5]....
        /*0088*/ 	.word	0xffffffff


	//   ....[6]....
        /*008c*/ 	.word	0xffffffff


	//   ....[7]....
        /*0090*/ 	.word	0xffffffff


	//   ....[8]....
        /*0094*/ 	.word	0xffffffff


	//   ....[9]....
        /*0098*/ 	.word	0xffffffff


	//   ....[10]....
        /*009c*/ 	.word	0xffffffff


	//   ....[11]....
        /*00a0*/ 	.word	0xffffffff


	//   ....[12]....
        /*00a4*/ 	.word	0xffffffff


	//   ....[13]....
        /*00a8*/ 	.word	0xffffffff


	//----- nvinfo : EIATTR_COOP_GROUP_INSTR_OFFSETS
	.align		4
.L_41:
        /*00ac*/ 	.byte	0x04, 0x28
        /*00ae*/ 	.short	(.L_43 - .L_42)


	//   ....[0]....
.L_42:
        /*00b0*/ 	.word	0x00000080


	//   ....[1]....
        /*00b4*/ 	.word	0x000004e0


	//   ....[2]....
        /*00b8*/ 	.word	0x00000680


	//   ....[3]....
        /*00bc*/ 	.word	0x000007e0


	//   ....[4]....
        /*00c0*/ 	.word	0x000008e0


	//   ....[5]....
        /*00c4*/ 	.word	0x00000a50


	//   ....[6]....
        /*00c8*/ 	.word	0x00000bf0


	//   ....[7]....
        /*00cc*/ 	.word	0x00000da0


	//   ....[8]....
        /*00d0*/ 	.word	0x00001fa0


	//   ....[9]....
        /*00d4*/ 	.word	0x00002e40


	//   ....[10]....
        /*00d8*/ 	.word	0x00003050


	//   ....[11]....
        /*00dc*/ 	.word	0x00003080


	//   ....[12]....
        /*00e0*/ 	.word	0x00003b20


	//   ....[13]....
        /*00e4*/ 	.word	0x00003d50


	//----- nvinfo : EIATTR_VRC_CTA_INIT_COUNT
	.align		4
.L_43:
        /*00e8*/ 	.byte	0x02, 0x4a
        /*00ea*/ 	.byte	0x80
	.zero		1


	//----- nvinfo : EIATTR_SYSCALL_OFFSETS
	.align		4
        /*00ec*/ 	.byte	0x04, 0x46
        /*00ee*/ 	.short	(.L_45 - .L_44)


	//   ....[0]....
.L_44:
        /*00f0*/ 	.word	0x000056a0


	//   ....[1]....
        /*00f4*/ 	.word	0x00005790


	//   ....[2]....
        /*00f8*/ 	.word	0x00006400


	//   ....[3]....
        /*00fc*/ 	.word	0x00006570


	//   ....[4]....
        /*0100*/ 	.word	0x000066e0


	//   ....[5]....
        /*0104*/ 	.word	0x00006850


	//   ....[6]....
        /*0108*/ 	.word	0x000069c0


	//   ....[7]....
        /*010c*/ 	.word	0x00006b30


	//   ....[8]....
        /*0110*/ 	.word	0x00006ca0


	//----- nvinfo : EIATTR_MBARRIER_INSTR_OFFSETS
	.align		4
.L_45:
        /*0114*/ 	.byte	0x04, 0x39
        /*0116*/ 	.short	(.L_47 - .L_46)


	//   ....[0]....
.L_46:
        /*0118*/ 	.word	0x000005f0
        /*011c*/ 	.word	0x000000ff
        /*0120*/ 	.word	0x00000000
        /*0124*/ 	.short	0x0100
        /*0126*/ 	.byte	0x04
	.zero		1


	//   ....[1]....
        /*0128*/ 	.word	0x00000600
        /*012c*/ 	.word	0x000000ff
        /*0130*/ 	.word	0x00000020
        /*0134*/ 	.short	0x0100
        /*0136*/ 	.byte	0x04
	.zero		1


	//   ....[2]....
        /*0138*/ 	.word	0x00000610
        /*013c*/ 	.word	0x000000ff
        /*0140*/ 	.word	0x00000008
        /*0144*/ 	.short	0x0100
        /*0146*/ 	.byte	0x04
	.zero		1


	//   ....[3]....
        /*0148*/ 	.word	0x00000620
        /*014c*/ 	.word	0x000000ff
        /*0150*/ 	.word	0x00000028
        /*0154*/ 	.short	0x0100
        /*0156*/ 	.byte	0x04
	.zero		1


	//   ....[4]....
        /*0158*/ 	.word	0x00000630
        /*015c*/ 	.word	0x000000ff
        /*0160*/ 	.word	0x00000010
        /*0164*/ 	.short	0x0100
        /*0166*/ 	.byte	0x04
	.zero		1


	//   ....[5]....
        /*0168*/ 	.word	0x00000640
        /*016c*/ 	.word	0x000000ff
        /*0170*/ 	.word	0x00000030
        /*0174*/ 	.short	0x0100
        /*0176*/ 	.byte	0x04
	.zero		1


	//   ....[6]....
        /*0178*/ 	.word	0x00000650
        /*017c*/ 	.word	0x000000ff
        /*0180*/ 	.word	0x00000018
        /*0184*/ 	.short	0x0100
        /*0186*/ 	.byte	0x04
	.zero		1


	//   ....[7]....
        /*0188*/ 	.word	0x00000660
        /*018c*/ 	.word	0x000000ff
        /*0190*/ 	.word	0x00000038
        /*0194*/ 	.short	0x0100
        /*0196*/ 	.byte	0x04
	.zero		1


	//   ....[8]....
        /*0198*/ 	.word	0x00000790
        /*019c*/ 	.word	0x000000ff
        /*01a0*/ 	.word	0x00000040
        /*01a4*/ 	.short	0x0100
        /*01a6*/ 	.byte	0x04
	.zero		1


	//   ....[9]....
        /*01a8*/ 	.word	0x000007a0
        /*01ac*/ 	.word	0x000000ff
        /*01b0*/ 	.word	0x00000050
        /*01b4*/ 	.short	0x0100
        /*01b6*/ 	.byte	0x04
	.zero		1


	//   ....[10]....
        /*01b8*/ 	.word	0x000007b0
        /*01bc*/ 	.word	0x000000ff
        /*01c0*/ 	.word	0x00000048
        /*01c4*/ 	.short	0x0100
        /*01c6*/ 	.byte	0x04
	.zero		1


	//   ....[11]....
        /*01c8*/ 	.word	0x000007c0
        /*01cc*/ 	.word	0x000000ff
        /*01d0*/ 	.word	0x00000058
        /*01d4*/ 	.short	0x0100
        /*01d6*/ 	.byte	0x04
	.zero		1


	//   ....[12]....
        /*01d8*/ 	.word	0x000008b0
        /*01dc*/ 	.word	0x000000ff
        /*01e0*/ 	.word	0x00000060
        /*01e4*/ 	.short	0x0100
        /*01e6*/ 	.byte	0x06
	.zero		1


	//   ....[13]....
        /*01e8*/ 	.word	0x000008c0
        /*01ec*/ 	.word	0x000000ff
        /*01f0*/ 	.word	0x00000068
        /*01f4*/ 	.short	0x0100
        /*01f6*/ 	.byte	0x06
	.zero		1


	//   ....[14]....
        /*01f8*/ 	.word	0x00000a00
        /*01fc*/ 	.word	0x000000ff
        /*0200*/ 	.word	0x00000070
        /*0204*/ 	.short	0x0100
        /*0206*/ 	.byte	0x06
	.zero		1


	//   ....[15]....
        /*0208*/ 	.word	0x00000a10
        /*020c*/ 	.word	0x000000ff
        /*0210*/ 	.word	0x00000080
        /*0214*/ 	.short	0x0100
        /*0216*/ 	.byte	0x06
	.zero		1


	//   ....[16]....
        /*0218*/ 	.word	0x00000a20
        /*021c*/ 	.word	0x000000ff
        /*0220*/ 	.word	0x00000078
        /*0224*/ 	.short	0x0100
        /*0226*/ 	.byte	0x06
	.zero		1


	//   ....[17]....
        /*0228*/ 	.word	0x00000a30
        /*022c*/ 	.word	0x000000ff
        /*0230*/ 	.word	0x00000088
        /*0234*/ 	.short	0x0100
        /*0236*/ 	.byte	0x06
	.zero		1


	//   ....[18]....
        /*0238*/ 	.word	0x00000b60
        /*023c*/ 	.word	0x000000ff
        /*0240*/ 	.word	0x00000090
        /*0244*/ 	.short	0x0100
        /*0246*/ 	.byte	0x04
	.zero		1


	//   ....[19]....
        /*0248*/ 	.word	0x00000b70
        /*024c*/ 	.word	0x000000ff
        /*0250*/ 	.word	0x000000b0
        /*0254*/ 	.short	0x0100
        /*0256*/ 	.byte	0x04
	.zero		1


	//   ....[20]....
        /*0258*/ 	.word	0x00000b80
        /*025c*/ 	.word	0x000000ff
        /*0260*/ 	.word	0x00000098
        /*0264*/ 	.short	0x0100
        /*0266*/ 	.byte	0x04
	.zero		1


	//   ....[21]....
        /*0268*/ 	.word	0x00000b90
        /*026c*/ 	.word	0x000000ff
        /*0270*/ 	.word	0x000000b8
        /*0274*/ 	.short	0x0100
        /*0276*/ 	.byte	0x04
	.zero		1


	//   ....[22]....
        /*0278*/ 	.word	0x00000ba0
        /*027c*/ 	.word	0x000000ff
        /*0280*/ 	.word	0x000000a0
        /*0284*/ 	.short	0x0100
        /*0286*/ 	.byte	0x04
	.zero		1


	//   ....[23]....
        /*0288*/ 	.word	0x00000bb0
        /*028c*/ 	.word	0x000000ff
        /*0290*/ 	.word	0x000000c0
        /*0294*/ 	.short	0x0100
        /*0296*/ 	.byte	0x04
	.zero		1


	//   ....[24]....
        /*0298*/ 	.word	0x00000bc0
        /*029c*/ 	.word	0x000000ff
        /*02a0*/ 	.word	0x000000a8
        /*02a4*/ 	.short	0x0100
        /*02a6*/ 	.byte	0x04
	.zero		1


	//   ....[25]....
        /*02a8*/ 	.word	0x00000bd0
        /*02ac*/ 	.word	0x000000ff
        /*02b0*/ 	.word	0x000000c8
        /*02b4*/ 	.short	0x0100
        /*02b6*/ 	.byte	0x04
	.zero		1


	//   ....[26]....
        /*02b8*/ 	.word	0x00000cc0
        /*02bc*/ 	.word	0x000000ff
        /*02c0*/ 	.word	0x000000d0
        /*02c4*/ 	.short	0x0100
        /*02c6*/ 	.byte	0x04
	.zero		1


	//   ....[27]....
        /*02c8*/ 	.word	0x00000cd0
        /*02cc*/ 	.word	0x000000ff
        /*02d0*/ 	.word	0x000000e0
        /*02d4*/ 	.short	0x0100
        /*02d6*/ 	.byte	0x04
	.zero		1


	//   ....[28]....
        /*02d8*/ 	.word	0x00000ce0
        /*02dc*/ 	.word	0x000000ff
        /*02e0*/ 	.word	0x000000d8
        /*02e4*/ 	.short	0x0100
        /*02e6*/ 	.byte	0x04
	.zero		1


	//   ....[29]....
        /*02e8*/ 	.word	0x00000cf0
        /*02ec*/ 	.word	0x000000ff
        /*02f0*/ 	.word	0x000000e8
        /*02f4*/ 	.short	0x0100
        /*02f6*/ 	.byte	0x04
	.zero		1


	//   ....[30]....
        /*02f8*/ 	.word	0x00001840
        /*02fc*/ 	.word	0x00000000
        /*0300*/ 	.word	0x000000e0
        /*0304*/ 	.short	0x010a
        /*0306*/ 	.byte	0xff
	.zero		1


	//   ....[31]....
        /*0308*/ 	.word	0x00001860
        /*030c*/ 	.word	0x00000000
        /*0310*/ 	.word	0x000000d0
        /*0314*/ 	.short	0x0101
        /*0316*/ 	.byte	0xff
	.zero		1


	//   ....[32]....
        /*0318*/ 	.word	0x00001920
        /*031c*/ 	.word	0x000000ff
        /*0320*/ 	.word	0x00000020
        /*0324*/ 	.short	0x010a
        /*0326*/ 	.byte	0x06
	.zero		1


	//   ....[33]....
        /*0328*/ 	.word	0x000019a0
        /*032c*/ 	.word	0x000000ff
        /*0330*/ 	.word	0x00000020
        /*0334*/ 	.short	0x010a
        /*0336*/ 	.byte	0x21
	.zero		1


	//   ....[34]....
        /*0338*/ 	.word	0x00001b30
        /*033c*/ 	.word	0x000000ff
        /*0340*/ 	.word	0x00000020
        /*0344*/ 	.short	0x010a
        /*0346*/ 	.byte	0x06
	.zero		1


	//   ....[35]....
        /*0348*/ 	.word	0x00001c60
        /*034c*/ 	.word	0x000000ff
        /*0350*/ 	.word	0x00000068
        /*0354*/ 	.short	0x0101
        /*0356*/ 	.byte	0x16
	.zero		1


	//   ....[36]....
        /*0358*/ 	.word	0x00001c80
        /*035c*/ 	.word	0x000000ff
        /*0360*/ 	.word	0x00000020
        /*0364*/ 	.short	0x010a
        /*0366*/ 	.byte	0x06
	.zero		1


	//   ....[37]....
        /*0368*/ 	.word	0x00001d00
        /*036c*/ 	.word	0x000000ff
        /*0370*/ 	.word	0x00000020
        /*0374*/ 	.short	0x010a
        /*0376*/ 	.byte	0x09
	.zero		1


	//   ....[38]....
        /*0378*/ 	.word	0x00001e90
        /*037c*/ 	.word	0x000000ff
        /*0380*/ 	.word	0x00000020
        /*0384*/ 	.short	0x010a
        /*0386*/ 	.byte	0x07
	.zero		1


	//   ....[39]....
        /*0388*/ 	.word	0x00001fd0
        /*038c*/ 	.word	0x00000003
        /*0390*/ 	.word	0x00000070
        /*0394*/ 	.short	0x010a
        /*0396*/ 	.byte	0xff
	.zero		1


	//   ....[40]....
        /*0398*/ 	.word	0x00002120
        /*039c*/ 	.word	0x00000000
        /*03a0*/ 	.word	0x00000000
        /*03a4*/ 	.short	0x0101
        /*03a6*/ 	.byte	0xff
	.zero		1


	//   ....[41]....
        /*03a8*/ 	.word	0x000026c0
        /*03ac*/ 	.word	0x000000ff
        /*03b0*/ 	.word	0x00000000
        /*03b4*/ 	.short	0x010a
        /*03b6*/ 	.byte	0x04
	.zero		1


	//   ....[42]....
        /*03b8*/ 	.word	0x00002750
        /*03bc*/ 	.word	0x000000ff
        /*03c0*/ 	.word	0x00000000
        /*03c4*/ 	.short	0x010a
        /*03c6*/ 	.byte	0x05
	.zero		1


	//   ....[43]....
        /*03c8*/ 	.word	0x000027e0
        /*03cc*/ 	.word	0x000000ff
        /*03d0*/ 	.word	0x00000000
        /*03d4*/ 	.short	0x010a
        /*03d6*/ 	.byte	0x05
	.zero		1


	//   ....[44]....
        /*03d8*/ 	.word	0x00002880
        /*03dc*/ 	.word	0x00000000
        /*03e0*/ 	.word	0x00000000
        /*03e4*/ 	.short	0x010a
        /*03e6*/ 	.byte	0xff
	.zero		1


	//   ....[45]....
        /*03e8*/ 	.word	0x000029a0
        /*03ec*/ 	.word	0x00000002
        /*03f0*/ 	.word	0x000000d0
        /*03f4*/ 	.short	0x010a
        /*03f6*/ 	.byte	0xff
	.zero		1


	//   ....[46]....
        /*03f8*/ 	.word	0x00002a00
        /*03fc*/ 	.word	0x00000004
        /*0400*/ 	.word	0x00000000
        /*0404*/ 	.short	0x0101
        /*0406*/ 	.byte	0xff
	.zero		1


	//   ....[47]....
        /*0408*/ 	.word	0x00002a20
        /*040c*/ 	.word	0x000000ff
        /*0410*/ 	.word	0x00000080
        /*0414*/ 	.short	0x010a
        /*0416*/ 	.byte	0x04
	.zero		1


	//   ....[48]....
        /*0418*/ 	.word	0x00002b40
        /*041c*/ 	.word	0x00000002
        /*0420*/ 	.word	0x00000070
        /*0424*/ 	.short	0x010a
        /*0426*/ 	.byte	0xff
	.zero		1


	//   ....[49]....
        /*0428*/ 	.word	0x00002c50
        /*042c*/ 	.word	0x00000002
        /*0430*/ 	.word	0x00000000
        /*0434*/ 	.short	0x0101
        /*0436*/ 	.byte	0xff
	.zero		1


	//   ....[50]....
        /*0438*/ 	.word	0x00002ce0
        /*043c*/ 	.word	0x000000ff
        /*0440*/ 	.word	0x00000080
        /*0444*/ 	.short	0x0106
        /*0446*/ 	.byte	0x04
	.zero		1


	//   ....[51]....
        /*0448*/ 	.word	0x00002d00
        /*044c*/ 	.word	0x000000ff
        /*0450*/ 	.word	0x00000080
        /*0454*/ 	.short	0x010a
        /*0456*/ 	.byte	0x04
	.zero		1


	//   ....[52]....
        /*0458*/ 	.word	0x00002d90
        /*045c*/ 	.word	0x000000ff
        /*0460*/ 	.word	0x00000080
        /*0464*/ 	.short	0x0106
        /*0466*/ 	.byte	0x06
	.zero		1


	//   ....[53]....
        /*0468*/ 	.word	0x00002dd0
        /*046c*/ 	.word	0x00000000
        /*0470*/ 	.word	0x00000080
        /*0474*/ 	.short	0x010a
        /*0476*/ 	.byte	0xff
	.zero		1


	//   ....[54]....
        /*0478*/ 	.word	0x00003320
        /*047c*/ 	.word	0x00000000
        /*0480*/ 	.word	0x00000070
        /*0484*/ 	.short	0x010a
        /*0486*/ 	.byte	0xff
	.zero		1


	//   ....[55]....
        /*0488*/ 	.word	0x00003420
        /*048c*/ 	.word	0x00000003
        /*0490*/ 	.word	0x00000000
        /*0494*/ 	.short	0x0101
        /*0496*/ 	.byte	0xff
	.zero		1


	//   ....[56]....
        /*0498*/ 	.word	0x00003430
        /*049c*/ 	.word	0x000000ff
        /*04a0*/ 	.word	0x00000000
        /*04a4*/ 	.short	0x010a
        /*04a6*/ 	.byte	0x05
	.zero		1


	//   ....[57]....
        /*04a8*/ 	.word	0x000034a0
        /*04ac*/ 	.word	0x000000ff
        /*04b0*/ 	.word	0x000000b0
        /*04b4*/ 	.short	0x010a
        /*04b6*/ 	.byte	0x1f
	.zero		1


	//   ....[58]....
        /*04b8*/ 	.word	0x00003570
        /*04bc*/ 	.word	0x000000ff
        /*04c0*/ 	.word	0x00000000
        /*04c4*/ 	.short	0x010a
        /*04c6*/ 	.byte	0x07
	.zero		1


	//   ....[59]....
        /*04c8*/ 	.word	0x000036b0
        /*04cc*/ 	.word	0x000000ff
        /*04d0*/ 	.word	0x00000000
        /*04d4*/ 	.short	0x010a
        /*04d6*/ 	.byte	0x06
	.zero		1


	//   ....[60]....
        /*04d8*/ 	.word	0x00003950
        /*04dc*/ 	.word	0x000000ff
        /*04e0*/ 	.word	0x00000000
        /*04e4*/ 	.short	0x010a
        /*04e6*/ 	.byte	0x04
	.zero		1


	//   ....[61]....
        /*04e8*/ 	.word	0x000039e0
        /*04ec*/ 	.word	0x000000ff
        /*04f0*/ 	.word	0x00000000
        /*04f4*/ 	.short	0x010a
        /*04f6*/ 	.byte	0x05
	.zero		1


	//   ....[62]....
        /*04f8*/ 	.word	0x00003a70
        /*04fc*/ 	.word	0x000000ff
        /*0500*/ 	.word	0x00000000
        /*0504*/ 	.short	0x010a
        /*0506*/ 	.byte	0x05
	.zero		1


	//   ....[63]....
        /*0508*/ 	.word	0x00003b00
        /*050c*/ 	.word	0x000000ff
        /*0510*/ 	.word	0x00000000
        /*0514*/ 	.short	0x010a
        /*0516*/ 	.byte	0x04
	.zero		1


	//   ....[64]....
        /*0518*/ 	.word	0x00003fe0
        /*051c*/ 	.word	0x00000003
        /*0520*/ 	.word	0x00000070
        /*0524*/ 	.short	0x010a
        /*0526*/ 	.byte	0xff
	.zero		1


	//   ....[65]....
        /*0528*/ 	.word	0x00004150
        /*052c*/ 	.word	0x00000000
        /*0530*/ 	.word	0x00000000
        /*0534*/ 	.short	0x0101
        /*0536*/ 	.byte	0xff
	.zero		1


	//   ....[66]....
        /*0538*/ 	.word	0x00004600
        /*053c*/ 	.word	0x000000ff
        /*0540*/ 	.word	0x00000068
        /*0544*/ 	.short	0x010a
        /*0546*/ 	.byte	0x06
	.zero		1


	//   ....[67]....
        /*0548*/ 	.word	0x000047d0
        /*054c*/ 	.word	0x000000ff
        /*0550*/ 	.word	0x00000050
        /*0554*/ 	.short	0x010a
        /*0556*/ 	.byte	0x07
	.zero		1


	//   ....[68]....
        /*0558*/ 	.word	0x00004c10
        /*055c*/ 	.word	0x000000ff
        /*0560*/ 	.word	0x00000040
        /*0564*/ 	.short	0x010b
        /*0566*/ 	.byte	0x07
	.zero		1


	//   ....[69]....
        /*0568*/ 	.word	0x00004c20
        /*056c*/ 	.word	0x000000ff
        /*0570*/ 	.word	0x00000000
        /*0574*/ 	.short	0x0101
        /*0576*/ 	.byte	0x04
	.zero		1


	//   ....[70]....
        /*0578*/ 	.word	0x00004c70
        /*057c*/ 	.word	0x000000ff
        /*0580*/ 	.word	0x00000000
        /*0584*/ 	.short	0x010a
        /*0586*/ 	.byte	0x04
	.zero		1


	//   ....[71]....
        /*0588*/ 	.word	0x00004d10
        /*058c*/ 	.word	0x00000000
        /*0590*/ 	.word	0x00000000
        /*0594*/ 	.short	0x010a
        /*0596*/ 	.byte	0xff
	.zero		1


	//   ....[72]....
        /*0598*/ 	.word	0x00004f40
        /*059c*/ 	.word	0x000000ff
        /*05a0*/ 	.word	0x00000070
        /*05a4*/ 	.short	0x010a
        /*05a6*/ 	.byte	0x04
	.zero		1


	//   ....[73]....
        /*05a8*/ 	.word	0x00005010
        /*05ac*/ 	.word	0x000000ff
        /*05b0*/ 	.word	0x00000000
        /*05b4*/ 	.short	0x0101
        /*05b6*/ 	.byte	0x05
	.zero		1


	//   ....[74]....
        /*05b8*/ 	.word	0x00005c10
        /*05bc*/ 	.word	0x00000000
        /*05c0*/ 	.word	0x00000040
        /*05c4*/ 	.short	0x010a
        /*05c6*/ 	.byte	0xff
	.zero		1


	//   ....[75]....
        /*05c8*/ 	.word	0x00005cf0
        /*05cc*/ 	.word	0x00000010
        /*05d0*/ 	.word	0x00000090
        /*05d4*/ 	.short	0x010a
        /*05d6*/ 	.byte	0x2b
	.zero		1


	//   ....[76]....
        /*05d8*/ 	.word	0x00005ed0
        /*05dc*/ 	.word	0x00000000
        /*05e0*/ 	.word	0x00000040
        /*05e4*/ 	.short	0x010a
        /*05e6*/ 	.byte	0xff
	.zero		1


	//   ....[77]....
        /*05e8*/ 	.word	0x000062e0
        /*05ec*/ 	.word	0x00000010
        /*05f0*/ 	.word	0x00000090
        /*05f4*/ 	.short	0x010a
        /*05f6*/ 	.byte	0x2b
	.zero		1


	//   ....[78]....
        /*05f8*/ 	.word	0x00007b30
        /*05fc*/ 	.word	0x000000ff
        /*0600*/ 	.word	0x00000000
        /*0604*/ 	.short	0x0101
        /*0606*/ 	.byte	0x04
	.zero		1


	//   ....[79]....
        /*0608*/ 	.word	0x00008c30
        /*060c*/ 	.word	0x00000000
        /*0610*/ 	.word	0x00000000
        /*0614*/ 	.short	0x0101
        /*0616*/ 	.byte	0xff
	.zero		1


	//   ....[80]....
        /*0618*/ 	.word	0x00008ed0
        /*061c*/ 	.word	0x00000000
        /*0620*/ 	.word	0x000000e0
        /*0624*/ 	.short	0x010a
        /*0626*/ 	.byte	0xff
	.zero		1


	//   ....[81]....
        /*0628*/ 	.word	0x00008f30
        /*062c*/ 	.word	0x00000000
        /*0630*/ 	.word	0x00000020
        /*0634*/ 	.short	0x010a
        /*0636*/ 	.byte	0xff
	.zero		1


	//   ....[82]....
        /*0638*/ 	.word	0x00008f90
        /*063c*/ 	.word	0x00000000
        /*0640*/ 	.word	0x00000020
        /*0644*/ 	.short	0x010a
        /*0646*/ 	.byte	0xff
	.zero		1


	//   ....[83]....
        /*0648*/ 	.word	0x00008fe0
        /*064c*/ 	.word	0x00000003
        /*0650*/ 	.word	0x00000070
        /*0654*/ 	.short	0x010a
        /*0656*/ 	.byte	0xff
	.zero		1


	//   ....[84]....
        /*0658*/ 	.word	0x00009040
        /*065c*/ 	.word	0x00000000
        /*0660*/ 	.word	0x00000000
        /*0664*/ 	.short	0x010a
        /*0666*/ 	.byte	0xff
	.zero		1


	//   ....[85]....
        /*0668*/ 	.word	0x000090a0
        /*066c*/ 	.word	0x00000000
        /*0670*/ 	.word	0x00000000
        /*0674*/ 	.short	0x010a
        /*0676*/ 	.byte	0xff
	.zero		1


	//   ....[86]....
        /*0678*/ 	.word	0x00009100
        /*067c*/ 	.word	0x00000000
        /*0680*/ 	.word	0x00000000
        /*0684*/ 	.short	0x010a
        /*0686*/ 	.byte	0xff
	.zero		1


	//   ....[87]....
        /*0688*/ 	.word	0x00009150
        /*068c*/ 	.word	0x00000002
        /*0690*/ 	.word	0x000000d0
        /*0694*/ 	.short	0x010a
        /*0696*/ 	.byte	0xff
	.zero		1


	//   ....[88]....
        /*0698*/ 	.word	0x000091b0
        /*069c*/ 	.word	0x00000002
        /*06a0*/ 	.word	0x00000080
        /*06a4*/ 	.short	0x010a
        /*06a6*/ 	.byte	0xff
	.zero		1


	//   ....[89]....
        /*06a8*/ 	.word	0x00009200
        /*06ac*/ 	.word	0x00000002
        /*06b0*/ 	.word	0x00000070
        /*06b4*/ 	.short	0x010a
        /*06b6*/ 	.byte	0xff
	.zero		1


	//   ....[90]....
        /*06b8*/ 	.word	0x00009260
        /*06bc*/ 	.word	0x00000000
        /*06c0*/ 	.word	0x00000080
        /*06c4*/ 	.short	0x010a
        /*06c6*/ 	.byte	0xff
	.zero		1


	//   ....[91]....
        /*06c8*/ 	.word	0x000092b0
        /*06cc*/ 	.word	0x00000000
        /*06d0*/ 	.word	0x00000070
        /*06d4*/ 	.short	0x010a
        /*06d6*/ 	.byte	0xff
	.zero		1


	//   ....[92]....
        /*06d8*/ 	.word	0x00009310
        /*06dc*/ 	.word	0x00000003
        /*06e0*/ 	.word	0x000000b0
        /*06e4*/ 	.short	0x010a
        /*06e6*/ 	.byte	0xff
	.zero		1


	//   ....[93]....
        /*06e8*/ 	.word	0x00009370
        /*06ec*/ 	.word	0x00000000
        /*06f0*/ 	.word	0x00000000
        /*06f4*/ 	.short	0x010a
        /*06f6*/ 	.byte	0xff
	.zero		1


	//   ....[94]....
        /*06f8*/ 	.word	0x000093d0
        /*06fc*/ 	.word	0x00000000
        /*0700*/ 	.word	0x00000000
        /*0704*/ 	.short	0x010a
        /*0706*/ 	.byte	0xff
	.zero		1


	//   ....[95]....
        /*0708*/ 	.word	0x00009430
        /*070c*/ 	.word	0x00000000
        /*0710*/ 	.word	0x00000000
        /*0714*/ 	.short	0x010a
        /*0716*/ 	.byte	0xff
	.zero		1


	//   ....[96]....
        /*0718*/ 	.word	0x00009490
        /*071c*/ 	.word	0x00000000
        /*0720*/ 	.word	0x00000000
        /*0724*/ 	.short	0x010a
        /*0726*/ 	.byte	0xff
	.zero		1


	//   ....[97]....
        /*0728*/ 	.word	0x000094f0
        /*072c*/ 	.word	0x00000000
        /*0730*/ 	.word	0x00000000
        /*0734*/ 	.short	0x010a
        /*0736*/ 	.byte	0xff
	.zero		1


	//   ....[98]....
        /*0738*/ 	.word	0x00009540
        /*073c*/ 	.word	0x00000003
        /*0740*/ 	.word	0x00000070
        /*0744*/ 	.short	0x010a
        /*0746*/ 	.byte	0xff
	.zero		1


	//   ....[99]....
        /*0748*/ 	.word	0x000095a0
        /*074c*/ 	.word	0x00000000
        /*0750*/ 	.word	0x00000068
        /*0754*/ 	.short	0x010a
        /*0756*/ 	.byte	0xff
	.zero		1


	//   ....[100]....
        /*0758*/ 	.word	0x00009600
        /*075c*/ 	.word	0x00000003
        /*0760*/ 	.word	0x00000050
        /*0764*/ 	.short	0x010a
        /*0766*/ 	.byte	0xff
	.zero		1


	//   ....[101]....
        /*0768*/ 	.word	0x00009660
        /*076c*/ 	.word	0x00000000
        /*0770*/ 	.word	0x00000000
        /*0774*/ 	.short	0x010a
        /*0776*/ 	.byte	0xff
	.zero		1


	//   ....[102]....
        /*0778*/ 	.word	0x000096c0
        /*077c*/ 	.word	0x00000000
        /*0780*/ 	.word	0x00000070
        /*0784*/ 	.short	0x010a
        /*0786*/ 	.byte	0xff
	.zero		1


	//   ....[103]....
        /*0788*/ 	.word	0x00009710
        /*078c*/ 	.word	0x00000000
        /*0790*/ 	.word	0x00000040
        /*0794*/ 	.short	0x010a
        /*0796*/ 	.byte	0xff
	.zero		1


	//   ....[104]....
        /*0798*/ 	.word	0x00009760
        /*079c*/ 	.word	0x00000004
        /*07a0*/ 	.word	0x00000090
        /*07a4*/ 	.short	0x010a
        /*07a6*/ 	.byte	0xff
	.zero		1


	//----- nvinfo : EIATTR_NUM_MBARRIERS
	.align		4
.L_47:
        /*07a8*/ 	.byte	0x03, 0x38
        /*07aa*/ 	.short	0x001e


	//----- nvinfo : EIATTR_EXIT_INSTR_OFFSETS
	.align		4
        /*07ac*/ 	.byte	0x04, 0x1c
        /*07ae*/ 	.short	(.L_49 - .L_48)


	//   ....[0]....
.L_48:
        /*07b0*/ 	.word	0x000028b0


	//   ....[1]....
        /*07b4*/ 	.word	0x00002da0


	//   ....[2]....
        /*07b8*/ 	.word	0x00002e00


	//   ....[3]....
        /*07bc*/ 	.word	0x00003d60


	//   ....[4]....
        /*07c0*/ 	.word	0x00004d40


	//   ....[5]....
        /*07c4*/ 	.word	0x00004d80


	//   ....[6]....
        /*07c8*/ 	.word	0x00008de0


	//   ....[7]....
        /*07cc*/ 	.word	0x00008e60


	//   ....[8]....
        /*07d0*/ 	.word	0x00008e90


	//   ....[9]....
        /*07d4*/ 	.word	0x00008ec0


	//----- nvinfo : EIATTR_MAX_THREADS
	.align		4
.L_49:
        /*07d8*/ 	.byte	0x04, 0x05
        /*07da*/ 	.short	(.L_51 - .L_50)
.L_50:
        /*07dc*/ 	.word	0x00000100
        /*07e0*/ 	.word	0x00000001
        /*07e4*/ 	.word	0x00000001


	//----- nvinfo : EIATTR_CRS_STACK_SIZE
	.align		4
.L_51:
        /*07e8*/ 	.byte	0x04, 0x1e
        /*07ea*/ 	.short	(.L_53 - .L_52)
.L_52:
        /*07ec*/ 	.word	0x00000000


	//----- nvinfo : EIATTR_CBANK_PARAM_SIZE
	.align		4
.L_53:
        /*07f0*/ 	.byte	0x03, 0x19
        /*07f2*/ 	.short	0x0800


	//----- nvinfo : EIATTR_PARAM_CBANK
	.align		4
        /*07f4*/ 	.byte	0x04, 0x0a
        /*07f6*/ 	.short	(.L_55 - .L_54)
	.align		4
.L_54:
        /*07f8*/ 	.word	index@(.nv.constant0._ZN7cutlass13device_kernelINS_4gemm6kernel13GemmUniversalIN4cute5tupleIJiiiiEEENS1_10collective13CollectiveMmaINS1_35MainloopSm100TmaUmmaWarpSpecializedILi4ELi2ELi4ENS5_IJNS4_1CILi2EEENSA_ILi1EEESC_EEEEENS5_IJNSA_ILi64EEENSA_ILi224EEESF_EEENS_10bfloat16_tENS5_IJlSC_lEEESI_SJ_NS4_8TiledMMAINS4_8MMA_AtomIJNS4_20SM100_MMA_F16BF16_SSISI_SI_fLi64ELi224ELNS4_4UMMA5MajorE0ELSO_0ELNSN_7ScaleInE0ELSP_0EEEEEENS4_6LayoutINS5_IJSC_SC_SC_EEENS5_IJNSA_ILi0EEESU_SU_EEEEENS5_IJNS4_10UnderscoreESX_SX_EEEEENS4_13SM90_TMA_LOADENS4_14ComposedLayoutINS4_7SwizzleILi3ELi4ELi3EEENS4_18smem_ptr_flag_bitsILi16EEENSS_INS5_IJNSA_ILi8EEESF_EEENS5_IJSF_SC_EEEEEEEvNS4_8identityENS4_23SM90_TMA_LOAD_MULTICASTES1A_vS1B_EENS_8epilogue10collective18CollectiveEpilogueINS1E_23Sm100TmaWarpSpecializedILi2ELi1ELi112ELb1ELb0EEEJSH_NS5_IJNSS_ISF_SC_EENSS_ISG_SC_EEEEESI_SJ_SI_SJ_NS1E_6fusion15FusionCallbacksIS1I_NS1M_17LinearCombinationISI_fSI_fLNS_15FloatRoundStyleE2EEESH_S1L_JEEENS4_5SM1004TMEM4LOAD26SM100_TMEM_LOAD_16dp256b4xES10_NS11_INS12_ILi2ELi4ELi3EEES15_NSS_INS5_IJS16_NSA_ILi32EEEEEENS5_IJS1X_SC_EEEEEEENS4_17SM75_U32x4_LDSM_NENS4_14SM90_TMA_STOREES21_NS4_17SM90_U32x4_STSM_NENS4_39AutoVectorizingCopyWithAssumedAlignmentILi128EEEEEEvvEEEEvNT_6ParamsE)
        /*07fc*/ 	.short	0x0380
        /*07fe*/ 	.short	0x0800


	//----- nvinfo : EIATTR_SW_WAR
	.align		4
.L_55:
        /*0800*/ 	.byte	0x04, 0x36
        /*0802*/ 	.short	(.L_57 - .L_56)
.L_56:
        /*0804*/ 	.word	0x00000008
.L_57:


//--------------------- .nv.callgraph             --------------------------
	.section	.nv.callgraph,"",@"SHT_CUDA_CALLGRAPH"
	.align	4
	.sectionentsize	8
	.align		4
        /*0000*/ 	.word	0x00000000
	.align		4
        /*0004*/ 	.word	0xffffffff
	.align		4
        /*0008*/ 	.word	index@(_ZN7cutlass13device_kernelINS_4gemm6kernel13GemmUniversalIN4cute5tupleIJiiiiEEENS1_10collective13CollectiveMmaINS1_35MainloopSm100TmaUmmaWarpSpecializedILi4ELi2ELi4ENS5_IJNS4_1CILi2EEENSA_ILi1EEESC_EEEEENS5_IJNSA_ILi64EEENSA_ILi224EEESF_EEENS_10bfloat16_tENS5_IJlSC_lEEESI_SJ_NS4_8TiledMMAINS4_8MMA_AtomIJNS4_20SM100_MMA_F16BF16_SSISI_SI_fLi64ELi224ELNS4_4UMMA5MajorE0ELSO_0ELNSN_7ScaleInE0ELSP_0EEEEEENS4_6LayoutINS5_IJSC_SC_SC_EEENS5_IJNSA_ILi0EEESU_SU_EEEEENS5_IJNS4_10UnderscoreESX_SX_EEEEENS4_13SM90_TMA_LOADENS4_14ComposedLayoutINS4_7SwizzleILi3ELi4ELi3EEENS4_18smem_ptr_flag_bitsILi16EEENSS_INS5_IJNSA_ILi8EEESF_EEENS5_IJSF_SC_EEEEEEEvNS4_8identityENS4_23SM90_TMA_LOAD_MULTICASTES1A_vS1B_EENS_8epilogue10collective18CollectiveEpilogueINS1E_23Sm100TmaWarpSpecializedILi2ELi1ELi112ELb1ELb0EEEJSH_NS5_IJNSS_ISF_SC_EENSS_ISG_SC_EEEEESI_SJ_SI_SJ_NS1E_6fusion15FusionCallbacksIS1I_NS1M_17LinearCombinationISI_fSI_fLNS_15FloatRoundStyleE2EEESH_S1L_JEEENS4_5SM1004TMEM4LOAD26SM100_TMEM_LOAD_16dp256b4xES10_NS11_INS12_ILi2ELi4ELi3EEES15_NSS_INS5_IJS16_NSA_ILi32EEEEEENS5_IJS1X_SC_EEEEEEENS4_17SM75_U32x4_LDSM_NENS4_14SM90_TMA_STOREES21_NS4_17SM90_U32x4_STSM_NENS4_39AutoVectorizingCopyWithAssumedAlignmentILi128EEEEEEvvEEEEvNT_6ParamsE)
	.align		4
        /*000c*/ 	.word	index@(__assertfail)
	.align		4
        /*0010*/ 	.word	0x00000000
	.align		4
        /*0014*/ 	.word	0xfffffffe
	.align		4
        /*0018*/ 	.word	0x00000000
	.align		4
        /*001c*/ 	.word	0xfffffffd
	.align		4
        /*0020*/ 	.word	0x00000000
	.align		4
        /*0024*/ 	.word	0xfffffffc


//--------------------- .nv.constant4             --------------------------
	.section	.nv.constant4,"a",@progbits
	.align	8
	.align		8
.nv.constant4:
        /*0000*/ 	.dword	__assertfail
	.align		8
        /*0008*/ 	.dword	__unnamed_1
	.align		8
        /*0010*/ 	.dword	__unnamed_2
	.align		8
        /*0018*/ 	.dword	_ZN40_INTERNAL_47a29bfa_4_k_cu_199d4355_139604cuda3std3__45__cpo5beginE
	.align		8
        /*0020*/ 	.dword	_ZN40_INTERNAL_47a29bfa_4_k_cu_199d4355_139604cuda3std3__45__cpo3endE
	.align		8
        /*0028*/ 	.dword	_ZN40_INTERNAL_47a29bfa_4_k_cu_199d4355_139604cuda3std3__45__cpo6cbeginE
	.align		8
        /*0030*/ 	.dword	_ZN40_INTERNAL_47a29bfa_4_k_cu_199d4355_139604cuda3std3__45__cpo4cendE
	.align		8
        /*0038*/ 	.dword	_ZN40_INTERNAL_47a29bfa_4_k_cu_199d4355_139604cuda3std3__442_GLOBAL__N__47a29bfa_4_k_cu_199d4355_139606ignoreE
	.align		8
        /*0040*/ 	.dword	_ZN40_INTERNAL_47a29bfa_4_k_cu_199d4355_139604cuda3std3__419piecewise_constructE
	.align		8
        /*0048*/ 	.dword	_ZN40_INTERNAL_47a29bfa_4_k_cu_199d4355_139604cuda3std3__48in_placeE
	.align		8
        /*0050*/ 	.dword	_ZN40_INTERNAL_47a29bfa_4_k_cu_199d4355_139604cuda3std6ranges3__45__cpo4swapE
	.align		8
        /*0058*/ 	.dword	_ZN40_INTERNAL_47a29bfa_4_k_cu_199d4355_139604cuda3std6ranges3__45__cpo9iter_moveE
	.align		8
        /*0060*/ 	.dword	_ZN40_INTERNAL_47a29bfa_4_k_cu_199d4355_139604cute7productE
	.align		8
        /*0068*/ 	.dword	_ZN40_INTERNAL_47a29bfa_4_k_cu_199d4355_139604cute1_E
	.align		8
        /*0070*/ 	.dword	$str$25
	.align		8
        /*0078*/ 	.dword	$str$26
	.align		8
        /*0080*/ 	.dword	$str$27
	.align		8
        /*0088*/ 	.dword	$str$28


//--------------------- .text._ZN7cutlass13device_kernelINS_4gemm6kernel13GemmUniversalIN4cute5tupleIJiiiiEEENS1_10collective13CollectiveMmaINS1_35MainloopSm100TmaUmmaWarpSpecializedILi4ELi2ELi4ENS5_IJNS4_1CILi2EEENSA_ILi1EEESC_EEEEENS5_IJNSA_ILi64EEENSA_ILi224EEESF_EEENS_10bfloat16_tENS5_IJlSC_lEEESI_SJ_NS4_8TiledMMAINS4_8MMA_AtomIJNS4_20SM100_MMA_F16BF16_SSISI_SI_fLi64ELi224ELNS4_4UMMA5MajorE0ELSO_0ELNSN_7ScaleInE0ELSP_0EEEEEENS4_6LayoutINS5_IJSC_SC_SC_EEENS5_IJNSA_ILi0EEESU_SU_EEEEENS5_IJNS4_10UnderscoreESX_SX_EEEEENS4_13SM90_TMA_LOADENS4_14ComposedLayoutINS4_7SwizzleILi3ELi4ELi3EEENS4_18smem_ptr_flag_bitsILi16EEENSS_INS5_IJNSA_ILi8EEESF_EEENS5_IJSF_SC_EEEEEEEvNS4_8identityENS4_23SM90_TMA_LOAD_MULTICASTES1A_vS1B_EENS_8epilogue10collective18CollectiveEpilogueINS1E_23Sm100TmaWarpSpecializedILi2ELi1ELi112ELb1ELb0EEEJSH_NS5_IJNSS_ISF_SC_EENSS_ISG_SC_EEEEESI_SJ_SI_SJ_NS1E_6fusion15FusionCallbacksIS1I_NS1M_17LinearCombinationISI_fSI_fLNS_15FloatRoundStyleE2EEESH_S1L_JEEENS4_5SM1004TMEM4LOAD26SM100_TMEM_LOAD_16dp256b4xES10_NS11_INS12_ILi2ELi4ELi3EEES15_NSS_INS5_IJS16_NSA_ILi32EEEEEENS5_IJS1X_SC_EEEEEEENS4_17SM75_U32x4_LDSM_NENS4_14SM90_TMA_STOREES21_NS4_17SM90_U32x4_STSM_NENS4_39AutoVectorizingCopyWithAssumedAlignmentILi128EEEEEEvvEEEEvNT_6ParamsE --------------------------
	.section	.text._ZN7cutlass13device_kernelINS_4gemm6kernel13GemmUniversalIN4cute5tupleIJiiiiEEENS1_10collective13CollectiveMmaINS1_35MainloopSm100TmaUmmaWarpSpecializedILi4ELi2ELi4ENS5_IJNS4_1CILi2EEENSA_ILi1EEESC_EEEEENS5_IJNSA_ILi64EEENSA_ILi224EEESF_EEENS_10bfloat16_tENS5_IJlSC_lEEESI_SJ_NS4_8TiledMMAINS4_8MMA_AtomIJNS4_20SM100_MMA_F16BF16_SSISI_SI_fLi64ELi224ELNS4_4UMMA5MajorE0ELSO_0ELNSN_7ScaleInE0ELSP_0EEEEEENS4_6LayoutINS5_IJSC_SC_SC_EEENS5_IJNSA_ILi0EEESU_SU_EEEEENS5_IJNS4_10UnderscoreESX_SX_EEEEENS4_13SM90_TMA_LOADENS4_14ComposedLayoutINS4_7SwizzleILi3ELi4ELi3EEENS4_18smem_ptr_flag_bitsILi16EEENSS_INS5_IJNSA_ILi8EEESF_EEENS5_IJSF_SC_EEEEEEEvNS4_8identityENS4_23SM90_TMA_LOAD_MULTICASTES1A_vS1B_EENS_8epilogue10collective18CollectiveEpilogueINS1E_23Sm100TmaWarpSpecializedILi2ELi1ELi112ELb1ELb0EEEJSH_NS5_IJNSS_ISF_SC_EENSS_ISG_SC_EEEEESI_SJ_SI_SJ_NS1E_6fusion15FusionCallbacksIS1I_NS1M_17LinearCombinationISI_fSI_fLNS_15FloatRoundStyleE2EEESH_S1L_JEEENS4_5SM1004TMEM4LOAD26SM100_TMEM_LOAD_16dp256b4xES10_NS11_INS12_ILi2ELi4ELi3EEES15_NSS_INS5_IJS16_NSA_ILi32EEEEEENS5_IJS1X_SC_EEEEEEENS4_17SM75_U32x4_LDSM_NENS4_14SM90_TMA_STOREES21_NS4_17SM90_U32x4_STSM_NENS4_39AutoVectorizingCopyWithAssumedAlignmentILi128EEEEEEvvEEEEvNT_6ParamsE,"ax",@progbits
	.align	128
.text._ZN7cutlass13device_kernelINS_4gemm6kernel13GemmUniversalIN4cute5tupleIJiiiiEEENS1_10collective13CollectiveMmaINS1_35MainloopSm100TmaUmmaWarpSpecializedILi4ELi2ELi4ENS5_IJNS4_1CILi2EEENSA_ILi1EEESC_EEEEENS5_IJNSA_ILi64EEENSA_ILi224EEESF_EEENS_10bfloat16_tENS5_IJlSC_lEEESI_SJ_NS4_8TiledMMAINS4_8MMA_AtomIJNS4_20SM100_MMA_F16BF16_SSISI_SI_fLi64ELi224ELNS4_4UMMA5MajorE0ELSO_0ELNSN_7ScaleInE0ELSP_0EEEEEENS4_6LayoutINS5_IJSC_SC_SC_EEENS5_IJNSA_ILi0EEESU_SU_EEEEENS5_IJNS4_10UnderscoreESX_SX_EEEEENS4_13SM90_TMA_LOADENS4_14ComposedLayoutINS4_7SwizzleILi3ELi4ELi3EEENS4_18smem_ptr_flag_bitsILi16EEENSS_INS5_IJNSA_ILi8EEESF_EEENS5_IJSF_SC_EEEEEEEvNS4_8identityENS4_23SM90_TMA_LOAD_MULTICASTES1A_vS1B_EENS_8epilogue10collective18CollectiveEpilogueINS1E_23Sm100TmaWarpSpecializedILi2ELi1ELi112ELb1ELb0EEEJSH_NS5_IJNSS_ISF_SC_EENSS_ISG_SC_EEEEESI_SJ_SI_SJ_NS1E_6fusion15FusionCallbacksIS1I_NS1M_17LinearCombinationISI_fSI_fLNS_15FloatRoundStyleE2EEESH_S1L_JEEENS4_5SM1004TMEM4LOAD26SM100_TMEM_LOAD_16dp256b4xES10_NS11_INS12_ILi2ELi4ELi3EEES15_NSS_INS5_IJS16_NSA_ILi32EEEEEENS5_IJS1X_SC_EEEEEEENS4_17SM75_U32x4_LDSM_NENS4_14SM90_TMA_STOREES21_NS4_17SM90_U32x4_STSM_NENS4_39AutoVectorizingCopyWithAssumedAlignmentILi128EEEEEEvvEEEEvNT_6ParamsE:
        .type           _ZN7cutlass13device_kernelINS_4gemm6kernel13GemmUniversalIN4cute5tupleIJiiiiEEENS1_10collective13CollectiveMmaINS1_35MainloopSm100TmaUmmaWarpSpecializedILi4ELi2ELi4ENS5_IJNS4_1CILi2EEENSA_ILi1EEESC_EEEEENS5_IJNSA_ILi64EEENSA_ILi224EEESF_EEENS_10bfloat16_tENS5_IJlSC_lEEESI_SJ_NS4_8TiledMMAINS4_8MMA_AtomIJNS4_20SM100_MMA_F16BF16_SSISI_SI_fLi64ELi224ELNS4_4UMMA5MajorE0ELSO_0ELNSN_7ScaleInE0ELSP_0EEEEEENS4_6LayoutINS5_IJSC_SC_SC_EEENS5_IJNSA_ILi0EEESU_SU_EEEEENS5_IJNS4_10UnderscoreESX_SX_EEEEENS4_13SM90_TMA_LOADENS4_14ComposedLayoutINS4_7SwizzleILi3ELi4ELi3EEENS4_18smem_ptr_flag_bitsILi16EEENSS_INS5_IJNSA_ILi8EEESF_EEENS5_IJSF_SC_EEEEEEEvNS4_8identityENS4_23SM90_TMA_LOAD_MULTICASTES1A_vS1B_EENS_8epilogue10collective18CollectiveEpilogueINS1E_23Sm100TmaWarpSpecializedILi2ELi1ELi112ELb1ELb0EEEJSH_NS5_IJNSS_ISF_SC_EENSS_ISG_SC_EEEEESI_SJ_SI_SJ_NS1E_6fusion15FusionCallbacksIS1I_NS1M_17LinearCombinationISI_fSI_fLNS_15FloatRoundStyleE2EEESH_S1L_JEEENS4_5SM1004TMEM4LOAD26SM100_TMEM_LOAD_16dp256b4xES10_NS11_INS12_ILi2ELi4ELi3EEES15_NSS_INS5_IJS16_NSA_ILi32EEEEEENS5_IJS1X_SC_EEEEEEENS4_17SM75_U32x4_LDSM_NENS4_14SM90_TMA_STOREES21_NS4_17SM90_U32x4_STSM_NENS4_39AutoVectorizingCopyWithAssumedAlignmentILi128EEEEEEvvEEEEvNT_6ParamsE,@function
        .size           _ZN7cutlass13device_kernelINS_4gemm6kernel13GemmUniversalIN4cute5tupleIJiiiiEEENS1_10collective13CollectiveMmaINS1_35MainloopSm100TmaUmmaWarpSpecializedILi4ELi2ELi4ENS5_IJNS4_1CILi2EEENSA_ILi1EEESC_EEEEENS5_IJNSA_ILi64EEENSA_ILi224EEESF_EEENS_10bfloat16_tENS5_IJlSC_lEEESI_SJ_NS4_8TiledMMAINS4_8MMA_AtomIJNS4_20SM100_MMA_F16BF16_SSISI_SI_fLi64ELi224ELNS4_4UMMA5MajorE0ELSO_0ELNSN_7ScaleInE0ELSP_0EEEEEENS4_6LayoutINS5_IJSC_SC_SC_EEENS5_IJNSA_ILi0EEESU_SU_EEEEENS5_IJNS4_10UnderscoreESX_SX_EEEEENS4_13SM90_TMA_LOADENS4_14ComposedLayoutINS4_7SwizzleILi3ELi4ELi3EEENS4_18smem_ptr_flag_bitsILi16EEENSS_INS5_IJNSA_ILi8EEESF_EEENS5_IJSF_SC_EEEEEEEvNS4_8identityENS4_23SM90_TMA_LOAD_MULTICASTES1A_vS1B_EENS_8epilogue10collective18CollectiveEpilogueINS1E_23Sm100TmaWarpSpecializedILi2ELi1ELi112ELb1ELb0EEEJSH_NS5_IJNSS_ISF_SC_EENSS_ISG_SC_EEEEESI_SJ_SI_SJ_NS1E_6fusion15FusionCallbacksIS1I_NS1M_17LinearCombinationISI_fSI_fLNS_15FloatRoundStyleE2EEESH_S1L_JEEENS4_5SM1004TMEM4LOAD26SM100_TMEM_LOAD_16dp256b4xES10_NS11_INS12_ILi2ELi4ELi3EEES15_NSS_INS5_IJS16_NSA_ILi32EEEEEENS5_IJS1X_SC_EEEEEEENS4_17SM75_U32x4_LDSM_NENS4_14SM90_TMA_STOREES21_NS4_17SM90_U32x4_STSM_NENS4_39AutoVectorizingCopyWithAssumedAlignmentILi128EEEEEEvvEEEEvNT_6ParamsE,(.L_x_151 - _ZN7cutlass13device_kernelINS_4gemm6kernel13GemmUniversalIN4cute5tupleIJiiiiEEENS1_10collective13CollectiveMmaINS1_35MainloopSm100TmaUmmaWarpSpecializedILi4ELi2ELi4ENS5_IJNS4_1CILi2EEENSA_ILi1EEESC_EEEEENS5_IJNSA_ILi64EEENSA_ILi224EEESF_EEENS_10bfloat16_tENS5_IJlSC_lEEESI_SJ_NS4_8TiledMMAINS4_8MMA_AtomIJNS4_20SM100_MMA_F16BF16_SSISI_SI_fLi64ELi224ELNS4_4UMMA5MajorE0ELSO_0ELNSN_7ScaleInE0ELSP_0EEEEEENS4_6LayoutINS5_IJSC_SC_SC_EEENS5_IJNSA_ILi0EEESU_SU_EEEEENS5_IJNS4_10UnderscoreESX_SX_EEEEENS4_13SM90_TMA_LOADENS4_14ComposedLayoutINS4_7SwizzleILi3ELi4ELi3EEENS4_18smem_ptr_flag_bitsILi16EEENSS_INS5_IJNSA_ILi8EEESF_EEENS5_IJSF_SC_EEEEEEEvNS4_8identityENS4_23SM90_TMA_LOAD_MULTICASTES1A_vS1B_EENS_8epilogue10collective18CollectiveEpilogueINS1E_23Sm100TmaWarpSpecializedILi2ELi1ELi112ELb1ELb0EEEJSH_NS5_IJNSS_ISF_SC_EENSS_ISG_SC_EEEEESI_SJ_SI_SJ_NS1E_6fusion15FusionCallbacksIS1I_NS1M_17LinearCombinationISI_fSI_fLNS_15FloatRoundStyleE2EEESH_S1L_JEEENS4_5SM1004TMEM4LOAD26SM100_TMEM_LOAD_16dp256b4xES10_NS11_INS12_ILi2ELi4ELi3EEES15_NSS_INS5_IJS16_NSA_ILi32EEEEEENS5_IJS1X_SC_EEEEEEENS4_17SM75_U32x4_LDSM_NENS4_14SM90_TMA_STOREES21_NS4_17SM90_U32x4_STSM_NENS4_39AutoVectorizingCopyWithAssumedAlignmentILi128EEEEEEvvEEEEvNT_6ParamsE)
        .other          _ZN7cutlass13device_kernelINS_4gemm6kernel13GemmUniversalIN4cute5tupleIJiiiiEEENS1_10collective13CollectiveMmaINS1_35MainloopSm100TmaUmmaWarpSpecializedILi4ELi2ELi4ENS5_IJNS4_1CILi2EEENSA_ILi1EEESC_EEEEENS5_IJNSA_ILi64EEENSA_ILi224EEESF_EEENS_10bfloat16_tENS5_IJlSC_lEEESI_SJ_NS4_8TiledMMAINS4_8MMA_AtomIJNS4_20SM100_MMA_F16BF16_SSISI_SI_fLi64ELi224ELNS4_4UMMA5MajorE0ELSO_0ELNSN_7ScaleInE0ELSP_0EEEEEENS4_6LayoutINS5_IJSC_SC_SC_EEENS5_IJNSA_ILi0EEESU_SU_EEEEENS5_IJNS4_10UnderscoreESX_SX_EEEEENS4_13SM90_TMA_LOADENS4_14ComposedLayoutINS4_7SwizzleILi3ELi4ELi3EEENS4_18smem_ptr_flag_bitsILi16EEENSS_INS5_IJNSA_ILi8EEESF_EEENS5_IJSF_SC_EEEEEEEvNS4_8identityENS4_23SM90_TMA_LOAD_MULTICASTES1A_vS1B_EENS_8epilogue10collective18CollectiveEpilogueINS1E_23Sm100TmaWarpSpecializedILi2ELi1ELi112ELb1ELb0EEEJSH_NS5_IJNSS_ISF_SC_EENSS_ISG_SC_EEEEESI_SJ_SI_SJ_NS1E_6fusion15FusionCallbacksIS1I_NS1M_17LinearCombinationISI_fSI_fLNS_15FloatRoundStyleE2EEESH_S1L_JEEENS4_5SM1004TMEM4LOAD26SM100_TMEM_LOAD_16dp256b4xES10_NS11_INS12_ILi2ELi4ELi3EEES15_NSS_INS5_IJS16_NSA_ILi32EEEEEENS5_IJS1X_SC_EEEEEEENS4_17SM75_U32x4_LDSM_NENS4_14SM90_TMA_STOREES21_NS4_17SM90_U32x4_STSM_NENS4_39AutoVectorizingCopyWithAssumedAlignmentILi128EEEEEEvvEEEEvNT_6ParamsE,@"STO_CUDA_ENTRY STV_DEFAULT"
_ZN7cutlass13device_kernelINS_4gemm6kernel13GemmUniversalIN4cute5tupleIJiiiiEEENS1_10collective13CollectiveMmaINS1_35MainloopSm100TmaUmmaWarpSpecializedILi4ELi2ELi4ENS5_IJNS4_1CILi2EEENSA_ILi1EEESC_EEEEENS5_IJNSA_ILi64EEENSA_ILi224EEESF_EEENS_10bfloat16_tENS5_IJlSC_lEEESI_SJ_NS4_8TiledMMAINS4_8MMA_AtomIJNS4_20SM100_MMA_F16BF16_SSISI_SI_fLi64ELi224ELNS4_4UMMA5MajorE0ELSO_0ELNSN_7ScaleInE0ELSP_0EEEEEENS4_6LayoutINS5_IJSC_SC_SC_EEENS5_IJNSA_ILi0EEESU_SU_EEEEENS5_IJNS4_10UnderscoreESX_SX_EEEEENS4_13SM90_TMA_LOADENS4_14ComposedLayoutINS4_7SwizzleILi3ELi4ELi3EEENS4_18smem_ptr_flag_bitsILi16EEENSS_INS5_IJNSA_ILi8EEESF_EEENS5_IJSF_SC_EEEEEEEvNS4_8identityENS4_23SM90_TMA_LOAD_MULTICASTES1A_vS1B_EENS_8epilogue10collective18CollectiveEpilogueINS1E_23Sm100TmaWarpSpecializedILi2ELi1ELi112ELb1ELb0EEEJSH_NS5_IJNSS_ISF_SC_EENSS_ISG_SC_EEEEESI_SJ_SI_SJ_NS1E_6fusion15FusionCallbacksIS1I_NS1M_17LinearCombinationISI_fSI_fLNS_15FloatRoundStyleE2EEESH_S1L_JEEENS4_5SM1004TMEM4LOAD26SM100_TMEM_LOAD_16dp256b4xES10_NS11_INS12_ILi2ELi4ELi3EEES15_NSS_INS5_IJS16_NSA_ILi32EEEEEENS5_IJS1X_SC_EEEEEEENS4_17SM75_U32x4_LDSM_NENS4_14SM90_TMA_STOREES21_NS4_17SM90_U32x4_STSM_NENS4_39AutoVectorizingCopyWithAssumedAlignmentILi128EEEEEEvvEEEEvNT_6ParamsE:
[----:B------:R-:W1:Y:S01]  /*0000*/  LDC R1, c[0x0][0x37c] ;  /* 0x0000df00ff017b82 */ /* 0x000e620000000800 */
[----:B------:R-:W2:Y:S01]  /*0010*/  S2R R2, SR_TID.X ;  /* 0x0000000000027919 */ /* 0x000ea20000002100 */
[----:B------:R-:W3:Y:S01]  /*0020*/  LDCU.64 UR8, c[0x0][0x890] ;  /* 0x00011200ff0877ac */ /* 0x000ee20008000a00 */
[----:B------:R-:W-:Y:S02]  /*0030*/  PRMT R237, RZ, 0x7610, R237 ;  /* 0x00007610ffed7816 */ /* 0x000fe400000000ed */
[----:B------:R-:W-:Y:S01]  /*0040*/  ELECT P3, URZ, PT ;  /* 0x0000000000ff782f */ /* 0x000fe20003860000 */
[----:B---3--:R-:W-:-:S04]  /*0050*/  UISETP.NE.U32.AND UP0, UPT, UR8, URZ, UPT ;  /* 0x000000ff0800728c */ /* 0x008fc8000bf05070 */
[----:B------:R-:W-:Y:S01]  /*0060*/  UISETP.NE.AND.EX UP0, UPT, UR9, URZ, UPT, UP0 ;  /* 0x000000ff0900728c */ /* 0x000fe2000bf05300 */
[----:B--2---:R-:W-:-:S05]  /*0070*/  SHF.R.U32.HI R248, RZ, 0x5, R2 ;  /* 0x00000005fff87819 */ /* 0x004fca0000011602 */
[----:B------:R-:W2:Y:S02]  /*0080*/  SHFL.IDX PT, R0, R248, RZ, 0x1f ;  /* 0x00001ffff8007589 */ /* 0x000ea400000e0000 */
[----:B--2---:R-:W-:Y:S01]  /*0090*/  R2UR UR14, R0 ;  /* 0x00000000000e72ca */ /* 0x004fe200000e0000 */
[----:B-1----:R-:W-:-:S14]  /*00a0*/  BRA.U UP0, `(.L_x_0) ;  /* 0x0000000100307547 */ /* 0x002fdc000b800000 */
[----:B------:R-:W1:Y:S02]  /*00b0*/  LDCU.64 UR4, c[0x0][0x888] ;  /* 0x00011100ff0477ac */ /* 0x000e640008000a00 */
[----:B-1----:R-:W-:-:S04]  /*00c0*/  UISETP.NE.U32.AND UP0, UPT, UR4, URZ, UPT ;  /* 0x000000ff0400728c */ /* 0x002fc8000bf05070 */
[----:B------:R-:W-:-:S09]  /*00d0*/  UISETP.NE.AND.EX UP0, UPT, UR5, URZ, UPT, UP0 ;  /* 0x000000ff0500728c */ /* 0x000fd2000bf05300 */
[----:B------:R-:W-:Y:S05]  /*00e0*/  BRA.U !UP0, `(.L_x_1) ;  /* 0x0000000108147547 */ /* 0x000fea000b800000 */
[----:B------:R-:W1:Y:S01]  /*00f0*/  LDC.64 R4, c[0x0][0x888] ;  /* 0x00022200ff047b82 */ /* 0x000e620000000a00 */
[----:B------:R-:W1:Y:S02]  /*0100*/  LDCU.64 UR4, c[0x0][0x358] ;  /* 0x00006b00ff0477ac */ /* 0x000e640008000a00 */
[----:B-1----:R1:W5:Y:S01]  /*0110*/  LDG.E R123, desc[UR4][R4.64] ;  /* 0x00000004047b7981 */ /* 0x002362000c1e1900 */
[----:B------:R-:W-:Y:S01]  /*0120*/  HFMA2 R237, -RZ, RZ, 0, 5.9604644775390625e-08 ;  /* 0x00000001ffed7431 */ /* 0x000fe200000001ff */
[----:B------:R-:W-:Y:S05]  /*0130*/  BRA `(.L_x_0) ;  /* 0x00000000000c7947 */ /* 0x000fea0003800000 */
.L_x_1:
[----:B------:R-:W1:Y:S01]  /*0140*/  LDCU UR4, c[0x0][0x880] ;  /* 0x00011000ff0477ac */ /* 0x000e620008000800 */
[----:B------:R-:W-:Y:S01]  /*0150*/  HFMA2 R237, -RZ, RZ, 0, 5.9604644775390625e-08 ;  /* 0x00000001ffed7431 */ /* 0x000fe200000001ff */
[----:B-1----:R-:W-:-:S07]  /*0160*/  MOV R123, UR4 ;  /* 0x00000004007b7c02 */ /* 0x002fce0008000f00 */
.L_x_0:
[----:B------:R-:W2:Y:S02]  /*0170*/  LDCU.64 UR4, c[0x0][0x8b0] ;  /* 0x00011600ff0477ac */ /* 0x000ea40008000a00 */
[----:B--2---:R-:W-:-:S04]  /*0180*/  UISETP.NE.U32.AND UP0, UPT, UR4, URZ, UPT ;  /* 0x000000ff0400728c */ /* 0x004fc8000bf05070 */
[----:B------:R-:W-:-:S09]  /*0190*/  UISETP.NE.AND.EX UP0, UPT, UR5, URZ, UPT, UP0 ;  /* 0x000000ff0500728c */ /* 0x000fd2000bf05300 */
[----:B------:R-:W-:Y:S05]  /*01a0*/  BRA.U UP0, `(.L_x_2) ;  /* 0x0000000100287547 */ /* 0x000fea000b800000 */
[----:B------:R-:W2:Y:S02]  /*01b0*/  LDCU.64 UR4, c[0x0][0x8a8] ;  /* 0x00011500ff0477ac */ /* 0x000ea40008000a00 */
[----:B--2---:R-:W-:-:S04]  /*01c0*/  UISETP.NE.U32.AND UP0, UPT, UR4, URZ, UPT ;  /* 0x000000ff0400728c */ /* 0x004fc8000bf05070 */
[----:B------:R-:W-:-:S09]  /*01d0*/  UISETP.NE.AND.EX UP0, UPT, UR5, URZ, UPT, UP0 ;  /* 0x000000ff0500728c */ /* 0x000fd2000bf05300 */
[----:B------:R-:W-:Y:S05]  /*01e0*/  BRA.U !UP0, `(.L_x_3) ;  /* 0x0000000108107547 */ /* 0x000fea000b800000 */
[----:B-1----:R-:W1:Y:S01]  /*01f0*/  LDC.64 R4, c[0x0][0x8a8] ;  /* 0x00022a00ff047b82 */ /* 0x002e620000000a00 */
[----:B------:R-:W1:Y:S02]  /*0200*/  LDCU.64 UR4, c[0x0][0x358] ;  /* 0x00006b00ff0477ac */ /* 0x000e640008000a00 */
[----:B-1----:R2:W5:Y:S01]  /*0210*/  LDG.E R121, desc[UR4][R4.64] ;  /* 0x0000000404797981 */ /* 0x002562000c1e1900 */
[----:B------:R-:W-:Y:S05]  /*0220*/  BRA `(.L_x_2) ;  /* 0x0000000000087947 */ /* 0x000fea0003800000 */
.L_x_3:
[----:B------:R-:W2:Y:S02]  /*0230*/  LDCU UR4, c[0x0][0x8a0] ;  /* 0x00011400ff0477ac */ /* 0x000ea40008000800 */
[----:B--2---:R-:W-:Y:S02]  /*0240*/  MOV R121, UR4 ;  /* 0x0000000400797c02 */ /* 0x004fe40008000f00 */
.L_x_2:
[----:B------:R-:W-:Y:S01]  /*0250*/  IMAD.U32 R0, RZ, RZ, UR14 ;  /* 0x0000000eff007e24 */ /* 0x000fe2000f8e00ff */
[----:B------:R-:W-:Y:S04]  /*0260*/  BSSY.RECONVERGENT B0, `(.L_x_4) ;  /* 0x000000c000007945 */ /* 0x000fe80003800200 */
[C---:B------:R-:W-:Y:S02]  /*0270*/  ISETP.NE.OR P1, PT, R0.reuse, 0x1, !P3 ;  /* 0x000000010000780c */ /* 0x040fe40005f25670 */
[----:B------:R-:W-:-:S11]  /*0280*/  ISETP.NE.OR P0, PT, R0, 0x3, !P3 ;  /* 0x000000030000780c */ /* 0x000fd60005f05670 */
[----:B------:R-:W-:Y:S05]  /*0290*/  @P1 BRA `(.L_x_5) ;  /* 0x0000000000201947 */ /* 0x000fea0003800000 */
[----:B------:R-:W3:Y:S02]  /*02a0*/  LDCU.64 UR4, c[0x0][0x348] ;  /* 0x00006900ff0477ac */ /* 0x000ee40008000a00 */
[----:B---3--:R-:W-:Y:S02]  /*02b0*/  UIADD3 UR6, UP1, UPT, UR4, 0x80, URZ ;  /* 0x0000008004067890 */ /* 0x008fe4000ff3e0ff */
[----:B------:R-:W-:Y:S02]  /*02c0*/  UIADD3 UR4, UP0, UPT, UR4, 0x180, URZ ;  /* 0x0000018004047890 */ /* 0x000fe4000ff1e0ff */
[----:B------:R-:W-:Y:S02]  /*02d0*/  UIADD3.X UR7, UPT, UPT, URZ, UR5, URZ, UP1, !UPT ;  /* 0x00000005ff077290 */ /* 0x000fe40008ffe4ff */
[----:B------:R-:W-:-:S07]  /*02e0*/  UIADD3.X UR5, UPT, UPT, URZ, UR5, URZ, UP0, !UPT ;  /* 0x00000005ff057290 */ /* 0x000fce00087fe4ff */
[----:B------:R3:W-:Y:S02]  /*02f0*/  UTMACCTL.PF [UR6] ;  /* 0x00000000060079b9 */ /* 0x0007e40008040000 */
[----:B------:R3:W-:Y:S02]  /*0300*/  UTMACCTL.PF [UR4] ;  /* 0x00000000040079b9 */ /* 0x0007e40008040000 */
[----:B---3--:R-:W-:Y:S01]  /*0310*/  NOP ;  /* 0x0000000000007918 */ /* 0x008fe20000000000 */
.L_x_5:
[----:B------:R-:W-:Y:S05]  /*0320*/  BSYNC.RECONVERGENT B0 ;  /* 0x0000000000007941 */ /* 0x000fea0003800200 */
.L_x_4:
[----:B------:R-:W-:Y:S04]  /*0330*/  BSSY.RECONVERGENT B0, `(.L_x_6) ;  /* 0x000000a000007945 */ /* 0x000fe80003800200 */
        /* <DEDUP_REMOVED lines=9> */
.L_x_7:
[----:B------:R-:W-:Y:S05]  /*03d0*/  BSYNC.RECONVERGENT B0 ;  /* 0x0000000000007941 */ /* 0x000fea0003800200 */
.L_x_6:
[----:B------:R-:W3:Y:S01]  /*03e0*/  LDCU.64 UR4, c[0x0][0x888] ;  /* 0x00011100ff0477ac */ /* 0x000ee20008000a00 */
[----:B------:R-:W-:Y:S02]  /*03f0*/  UISETP.EQ.U32.AND UP1, UPT, UR8, URZ, UPT ;  /* 0x000000ff0800728c */ /* 0x000fe4000bf22070 */
[----:B------:R-:W-:Y:S02]  /*0400*/  UPLOP3.LUT UP3, UPT, UPT, UPT, UPT, 0x80, 0x8 ;  /* 0x000000000008789c */ /* 0x000fe40003f6f070 */
[----:B---3--:R-:W-:-:S04]  /*0410*/  UISETP.NE.U32.AND UP0, UPT, UR4, URZ, UPT ;  /* 0x000000ff0400728c */ /* 0x008fc8000bf05070 */
[----:B------:R-:W-:-:S04]  /*0420*/  UISETP.NE.AND.EX UP2, UPT, UR5, URZ, UPT, UP0 ;  /* 0x000000ff0500728c */ /* 0x000fc8000bf45300 */
[----:B------:R-:W-:-:S04]  /*0430*/  UISETP.EQ.OR.EX UP4, UPT, UR9, URZ, !UP2, UP1 ;  /* 0x000000ff0900728c */ /* 0x000fc8000d782710 */
[----:B------:R-:W-:-:S05]  /*0440*/  UP2UR UR60, UPR, URZ, 0x10 ;  /* 0x00000010ff3c7883 */ /* 0x000fca0008000000 */
[----:B------:R-:W-:Y:S07]  /*0450*/  BRA.U !UP4, `(.L_x_8) ;  /* 0x000000010c207547 */ /* 0x000fee000b800000 */
[----:B------:R-:W-:Y:S01]  /*0460*/  UISETP.NE.U32.AND UP1, UPT, UR8, URZ, UPT ;  /* 0x000000ff0800728c */ /* 0x000fe2000bf25070 */
[----:B-----5:R-:W-:Y:S01]  /*0470*/  FSETP.NEU.AND P0, PT, R123, RZ, PT ;  /* 0x000000ff7b00720b */ /* 0x020fe20003f0d000 */
[----:B------:R-:W-:Y:S02]  /*0480*/  USEL UR4, URZ, 0xffffffff, UP2 ;  /* 0xffffffffff047887 */ /* 0x000fe40009000000 */
[----:B------:R-:W-:-:S10]  /*0490*/  UISETP.NE.AND.EX UP1, UPT, UR9, URZ, UPT, UP1 ;  /* 0x000000ff0900728c */ /* 0x000fd4000bf25310 */
[----:B------:R-:W-:Y:S01]  /*04a0*/  VOTEU.ANY UP0, P0 ;  /* 0x0000000000ff7886 */ /* 0x000fe20000000100 */
[----:B------:R-:W-:-:S04]  /*04b0*/  @!UP1 USEL UR4, URZ, 0xffffffff, UP0 ;  /* 0xffffffffff049887 */ /* 0x000fc80008000000 */
[----:B------:R-:W-:-:S04]  /*04c0*/  ULOP3.LUT UR4, UR4, 0x1, URZ, 0xc0, !UPT ;  /* 0x0000000104047892 */ /* 0x000fc8000f8ec0ff */
[----:B------:R-:W-:-:S11]  /*04d0*/  UISETP.NE.U32.AND UP3, UPT, UR4, 0x1, UPT ;  /* 0x000000010400788c */ /* 0x000fd6000bf65070 */
.L_x_8:
[----:B------:R-:W3:Y:S01]  /*04e0*/  SHFL.IDX PT, R3, R248, RZ, 0x1f ;  /* 0x00001ffff8037589 */ /* 0x000ee200000e0000 */
[----:B------:R-:W-:Y:S01]  /*04f0*/  UISETP.NE.AND UP6, UPT, UR14, 0x2, UPT ;  /* 0x000000020e00788c */ /* 0x000fe2000bfc5270 */
[----:B---3--:R-:W-:-:S13]  /*0500*/  ISETP.NE.AND P0, PT, R3, RZ, PT ;  /* 0x000000ff0300720c */ /* 0x008fda0003f05270 */
[----:B------:R-:W-:Y:S05]  /*0510*/  @P0 BRA `(.L_x_9) ;  /* 0x0000000000580947 */ /* 0x000fea0003800000 */
[----:B------:R-:W3:Y:S01]  /*0520*/  S2UR UR4, SR_CgaCtaId ;  /* 0x00000000000479c3 */ /* 0x000ee20000008800 */
[----:B------:R-:W-:Y:S01]  /*0530*/  UMOV UR5, 0x400 ;  /* 0x0000040000057882 */ /* 0x000fe20000000000 */
[----:B------:R-:W-:Y:S01]  /*0540*/  UMOV UR8, 0x1 ;  /* 0x0000000100087882 */ /* 0x000fe20000000000 */
[----:B------:R-:W-:Y:S01]  /*0550*/  UMOV UR6, 0x2 ;  /* 0x0000000200067882 */ /* 0x000fe20000000000 */
[----:B------:R-:W-:-:S04]  /*0560*/  UIADD3 UR8, UPT, UPT, -UR8, 0x100000, URZ ;  /* 0x0010000008087890 */ /* 0x000fc8000fffe1ff */
[----:B------:R-:W-:Y:S02]  /*0570*/  USHF.L.U32 UR9, UR8, 0xb, URZ ;  /* 0x0000000b08097899 */ /* 0x000fe400080006ff */
[----:B------:R-:W-:Y:S02]  /*0580*/  USHF.L.U32 UR8, UR8, 0x1, URZ ;  /* 0x0000000108087899 */ /* 0x000fe400080006ff */
[----:B------:R-:W-:-:S04]  /*0590*/  UIADD3 UR6, UPT, UPT, -UR6, 0x100000, URZ ;  /* 0x0010000006067890 */ /* 0x000fc8000fffe1ff */
[----:B------:R-:W-:Y:S02]  /*05a0*/  USHF.L.U32 UR7, UR6, 0xb, URZ ;  /* 0x0000000b06077899 */ /* 0x000fe400080006ff */
[----:B------:R-:W-:Y:S01]  /*05b0*/  USHF.L.U32 UR6, UR6, 0x1, URZ ;  /* 0x0000000106067899 */ /* 0x000fe200080006ff */
[----:B------:R-:W-:Y:S01]  /*05c0*/  ELECT P0, URZ, PT ;  /* 0x0000000000ff782f */ /* 0x000fe20003800000 */
[----:B---3--:R-:W-:Y:S01]  /*05d0*/  ULEA UR4, UR4, UR5, 0x18 ;  /* 0x0000000504047291 */ /* 0x008fe2000f8ec0ff */
[----:B------:R-:W3:Y:S11]  /*05e0*/  FENCE.VIEW.ASYNC.S ;  /* 0x00000000000073c6 */ /* 0x000ef60000000000 */
[----:B---3--:R3:W4:Y:S01]  /*05f0*/  SYNCS.EXCH.64 URZ, [UR4], UR8 ;  /* 0x0000000804ff75b2 */ /* 0x0087220008000100 */
[----:B------:R3:W1:Y:S01]  /*0600*/  SYNCS.EXCH.64 URZ, [UR4+0x20], UR6 ;  /* 0x0000200604ff75b2 */ /* 0x0006620008000100 */
[----:B------:R3:W1:Y:S01]  /*0610*/  SYNCS.EXCH.64 URZ, [UR4+0x8], UR8 ;  /* 0x0000080804ff75b2 */ /* 0x0006620008000100 */
[----:B------:R3:W1:Y:S01]  /*0620*/  SYNCS.EXCH.64 URZ, [UR4+0x28], UR6 ;  /* 0x0000280604ff75b2 */ /* 0x0006620008000100 */
[----:B------:R3:W1:Y:S01]  /*0630*/  SYNCS.EXCH.64 URZ, [UR4+0x10], UR8 ;  /* 0x0000100804ff75b2 */ /* 0x0006620008000100 */
[----:B------:R3:W1:Y:S01]  /*0640*/  SYNCS.EXCH.64 URZ, [UR4+0x30], UR6 ;  /* 0x0000300604ff75b2 */ /* 0x0006620008000100 */
[----:B------:R3:W1:Y:S01]  /*0650*/  SYNCS.EXCH.64 URZ, [UR4+0x18], UR8 ;  /* 0x0000180804ff75b2 */ /* 0x0006620008000100 */
[----:B------:R3:W1:Y:S01]  /*0660*/  SYNCS.EXCH.64 URZ, [UR4+0x38], UR6 ;  /* 0x0000380604ff75b2 */ /* 0x0006620008000100 */
[----:B------:R-:W-:Y:S01]  /*0670*/  NOP ;  /* 0x0000000000007918 */ /* 0x000fe20000000000 */
.L_x_9:
[----:B------:R-:W2:Y:S01]  /*0680*/  SHFL.IDX PT, R3, R248, RZ, 0x1f ;  /* 0x00001ffff8037589 */ /* 0x000ea200000e0000 */
[----:B------:R-:W-:Y:S01]  /*0690*/  NOP ;  /* 0x0000000000007918 */ /* 0x000fe20000000000 */
[----:B--2---:R-:W-:-:S13]  /*06a0*/  ISETP.NE.AND P0, PT, R3, 0x1, PT ;  /* 0x000000010300780c */ /* 0x004fda0003f05270 */
[----:B------:R-:W-:Y:S05]  /*06b0*/  @P0 BRA `(.L_x_10) ;  /* 0x0000000000480947 */ /* 0x000fea0003800000 */
[----:B---3--:R-:W2:Y:S01]  /*06c0*/  S2UR UR4, SR_CgaCtaId ;  /* 0x00000000000479c3 */ /* 0x008ea20000008800 */
        /* <DEDUP_REMOVED lines=10> */
[----:B--2---:R-:W-:Y:S01]  /*0770*/  ULEA UR4, UR4, UR5, 0x18 ;  /* 0x0000000504047291 */ /* 0x004fe2000f8ec0ff */
[----:B------:R-:W2:Y:S11]  /*0780*/  FENCE.VIEW.ASYNC.S ;  /* 0x00000000000073c6 */ /* 0x000eb60000000000 */
[----:B--2---:R2:W3:Y:S01]  /*0790*/  SYNCS.EXCH.64 URZ, [UR4+0x40], UR8 ;  /* 0x0000400804ff75b2 */ /* 0x0044e20008000100 */
[----:B------:R2:W1:Y:S01]  /*07a0*/  SYNCS.EXCH.64 URZ, [UR4+0x50], UR6 ;  /* 0x0000500604ff75b2 */ /* 0x0004620008000100 */
[----:B------:R2:W1:Y:S01]  /*07b0*/  SYNCS.EXCH.64 URZ, [UR4+0x48], UR8 ;  /* 0x0000480804ff75b2 */ /* 0x0004620008000100 */
[----:B------:R2:W1:Y:S01]  /*07c0*/  SYNCS.EXCH.64 URZ, [UR4+0x58], UR6 ;  /* 0x0000580604ff75b2 */ /* 0x0004620008000100 */
[----:B------:R-:W-:Y:S01]  /*07d0*/  NOP ;  /* 0x0000000000007918 */ /* 0x000fe20000000000 */
.L_x_10:
[----:B------:R-:W4:Y:S01]  /*07e0*/  SHFL.IDX PT, R3, R248, RZ, 0x1f ;  /* 0x00001ffff8037589 */ /* 0x000f2200000e0000 */
[----:B------:R-:W-:Y:S01]  /*07f0*/  NOP ;  /* 0x0000000000007918 */ /* 0x000fe20000000000 */
[----:B----4-:R-:W-:-:S13]  /*0800*/  ISETP.NE.AND P0, PT, R3, 0x3, PT ;  /* 0x000000030300780c */ /* 0x010fda0003f05270 */
[----:B------:R-:W-:Y:S05]  /*0810*/  @P0 BRA `(.L_x_11) ;  /* 0x0000000000300947 */ /* 0x000fea0003800000 */
[----:B--23--:R-:W2:Y:S01]  /*0820*/  S2UR UR4, SR_CgaCtaId ;  /* 0x00000000000479c3 */ /* 0x00cea20000008800 */
[----:B------:R-:W-:Y:S01]  /*0830*/  UMOV UR6, 0x400 ;  /* 0x0000040000067882 */ /* 0x000fe20000000000 */
[----:B------:R-:W-:Y:S01]  /*0840*/  UMOV UR5, 0x20 ;  /* 0x0000002000057882 */ /* 0x000fe20000000000 */
[----:B------:R-:W-:Y:S01]  /*0850*/  ELECT P0, URZ, PT ;  /* 0x0000000000ff782f */ /* 0x000fe20003800000 */
[----:B--2---:R-:W-:Y:S02]  /*0860*/  ULEA UR6, UR4, UR6, 0x18 ;  /* 0x0000000604067291 */ /* 0x004fe4000f8ec0ff */
[----:B------:R-:W-:-:S04]  /*0870*/  UIADD3 UR4, UPT, UPT, -UR5, 0x100000, URZ ;  /* 0x0010000005047890 */ /* 0x000fc8000fffe1ff */
[----:B------:R-:W-:Y:S02]  /*0880*/  USHF.L.U32 UR5, UR4, 0xb, URZ ;  /* 0x0000000b04057899 */ /* 0x000fe400080006ff */
[----:B------:R-:W-:Y:S01]  /*0890*/  USHF.L.U32 UR4, UR4, 0x1, URZ ;  /* 0x0000000104047899 */ /* 0x000fe200080006ff */
[----:B------:R-:W2:Y:S11]  /*08a0*/  FENCE.VIEW.ASYNC.S ;  /* 0x00000000000073c6 */ /* 0x000eb60000000000 */
[----:B--2---:R4:W2:Y:S01]  /*08b0*/  SYNCS.EXCH.64 URZ, [UR6+0x60], UR4 ;  /* 0x0000600406ff75b2 */ /* 0x0048a20008000100 */
[----:B------:R4:W3:Y:S02]  /*08c0*/  SYNCS.EXCH.64 URZ, [UR6+0x68], UR4 ;  /* 0x0000680406ff75b2 */ /* 0x0008e40008000100 */
[----:B----4-:R-:W-:Y:S01]  /*08d0*/  NOP ;  /* 0x0000000000007918 */ /* 0x010fe20000000000 */
.L_x_11:
[----:B------:R-:W4:Y:S01]  /*08e0*/  SHFL.IDX PT, R3, R248, RZ, 0x1f ;  /* 0x00001ffff8037589 */ /* 0x000f2200000e0000 */
[----:B------:R-:W-:Y:S01]  /*08f0*/  NOP ;  /* 0x0000000000007918 */ /* 0x000fe20000000000 */
[----:B----4-:R-:W-:-:S13]  /*0900*/  ISETP.NE.AND P0, PT, R3, 0x4, PT ;  /* 0x000000040300780c */ /* 0x010fda0003f05270 */
[----:B------:R-:W-:Y:S05]  /*0910*/  @P0 BRA `(.L_x_12) ;  /* 0x00000000004c0947 */ /* 0x000fea0003800000 */
[----:B--23--:R-:W2:Y:S01]  /*0920*/  S2UR UR6, SR_CgaCtaId ;  /* 0x00000000000679c3 */ /* 0x00cea20000008800 */
[----:B------:R-:W-:Y:S01]  /*0930*/  UMOV UR4, 0x1e0 ;  /* 0x000001e000047882 */ /* 0x000fe20000000000 */
[----:B------:R-:W-:Y:S01]  /*0940*/  UMOV UR5, 0x400 ;  /* 0x0000040000057882 */ /* 0x000fe20000000000 */
[----:B------:R-:W-:Y:S01]  /*0950*/  USEL UR4, UR4, 0x1a0, UP3 ;  /* 0x000001a004047887 */ /* 0x000fe20009800000 */
[----:B------:R-:W-:Y:S01]  /*0960*/  UMOV UR8, 0x1 ;  /* 0x0000000100087882 */ /* 0x000fe20000000000 */
[----:B------:R-:W-:Y:S01]  /*0970*/  ELECT P0, URZ, PT ;  /* 0x0000000000ff782f */ /* 0x000fe20003800000 */
[----:B------:R-:W-:-:S04]  /*0980*/  UIADD3 UR8, UPT, UPT, -UR8, 0x100000, URZ ;  /* 0x0010000008087890 */ /* 0x000fc8000fffe1ff */
[----:B------:R-:W-:Y:S02]  /*0990*/  USHF.L.U32 UR9, UR8, 0xb, URZ ;  /* 0x0000000b08097899 */ /* 0x000fe400080006ff */
[----:B------:R-:W-:Y:S02]  /*09a0*/  USHF.L.U32 UR8, UR8, 0x1, URZ ;  /* 0x0000000108087899 */ /* 0x000fe400080006ff */
[----:B--2---:R-:W-:Y:S02]  /*09b0*/  ULEA UR6, UR6, UR5, 0x18 ;  /* 0x0000000506067291 */ /* 0x004fe4000f8ec0ff */
[----:B------:R-:W-:-:S04]  /*09c0*/  UIADD3 UR4, UPT, UPT, -UR4, 0x100000, URZ ;  /* 0x0010000004047890 */ /* 0x000fc8000fffe1ff */
[----:B------:R-:W-:Y:S02]  /*09d0*/  USHF.L.U32 UR5, UR4, 0xb, URZ ;  /* 0x0000000b04057899 */ /* 0x000fe400080006ff */
[----:B------:R-:W-:Y:S01]  /*09e0*/  USHF.L.U32 UR4, UR4, 0x1, URZ ;  /* 0x0000000104047899 */ /* 0x000fe200080006ff */
[----:B------:R-:W2:Y:S03]  /*09f0*/  FENCE.VIEW.ASYNC.S ;  /* 0x00000000000073c6 */ /* 0x000ea60000000000 */
[----:B--2---:R4:W2:Y:S08]  /*0a00*/  SYNCS.EXCH.64 URZ, [UR6+0x70], UR8 ;  /* 0x0000700806ff75b2 */ /* 0x0048b00008000100 */
[----:B------:R4:W3:Y:S01]  /*0a10*/  SYNCS.EXCH.64 URZ, [UR6+0x80], UR4 ;  /* 0x0000800406ff75b2 */ /* 0x0008e20008000100 */
[----:B------:R4:W1:Y:S01]  /*0a20*/  SYNCS.EXCH.64 URZ, [UR6+0x78], UR8 ;  /* 0x0000780806ff75b2 */ /* 0x0008620008000100 */
[----:B------:R4:W1:Y:S02]  /*0a30*/  SYNCS.EXCH.64 URZ, [UR6+0x88], UR4 ;  /* 0x0000880406ff75b2 */ /* 0x0008640008000100 */
[----:B----4-:R-:W-:Y:S01]  /*0a40*/  NOP ;  /* 0x0000000000007918 */ /* 0x010fe20000000000 */
.L_x_12:
[----:B------:R-:W4:Y:S01]  /*0a50*/  SHFL.IDX PT, R3, R248, RZ, 0x1f ;  /* 0x00001ffff8037589 */ /* 0x000f2200000e0000 */
[----:B------:R-:W-:Y:S01]  /*0a60*/  NOP ;  /* 0x0000000000007918 */ /* 0x000fe20000000000 */
[----:B----4-:R-:W-:-:S13]  /*0a70*/  ISETP.NE.AND P0, PT, R3, 0x5, PT ;  /* 0x000000050300780c */ /* 0x010fda0003f05270 */
[----:B------:R-:W-:Y:S05]  /*0a80*/  @P0 BRA `(.L_x_13) ;  /* 0x0000000000580947 */ /* 0x000fea0003800000 */
[----:B--23--:R-:W2:Y:S01]  /*0a90*/  S2UR UR4, SR_CgaCtaId ;  /* 0x00000000000479c3 */ /* 0x00cea20000008800 */
        /* <DEDUP_REMOVED lines=12> */
[----:B--2---:R4:W2:Y:S01]  /*0b60*/  SYNCS.EXCH.64 URZ, [UR4+0x90], UR8 ;  /* 0x0000900804ff75b2 */ /* 0x0048a20008000100 */
[----:B------:R4:W3:Y:S01]  /*0b70*/  SYNCS.EXCH.64 URZ, [UR4+0xb0], UR6 ;  /* 0x0000b00604ff75b2 */ /* 0x0008e20008000100 */
[----:B------:R4:W1:Y:S01]  /*0b80*/  SYNCS.EXCH.64 URZ, [UR4+0x98], UR8 ;  /* 0x0000980804ff75b2 */ /* 0x0008620008000100 */
[----:B------:R4:W1:Y:S01]  /*0b90*/  SYNCS.EXCH.64 URZ, [UR4+0xb8], UR6 ;  /* 0x0000b80604ff75b2 */ /* 0x0008620008000100 */
[----:B------:R4:W1:Y:S01]  /*0ba0*/  SYNCS.EXCH.64 URZ, [UR4+0xa0], UR8 ;  /* 0x0000a00804ff75b2 */ /* 0x0008620008000100 */
[----:B------:R4:W1:Y:S01]  /*0bb0*/  SYNCS.EXCH.64 URZ, [UR4+0xc0], UR6 ;  /* 0x0000c00604ff75b2 */ /* 0x0008620008000100 */
[----:B------:R4:W1:Y:S01]  /*0bc0*/  SYNCS.EXCH.64 URZ, [UR4+0xa8], UR8 ;  /* 0x0000a80804ff75b2 */ /* 0x0008620008000100 */
[----:B------:R4:W1:Y:S02]  /*0bd0*/  SYNCS.EXCH.64 URZ, [UR4+0xc8], UR6 ;  /* 0x0000c80604ff75b2 */ /* 0x0008640008000100 */
[----:B----4-:R-:W-:Y:S01]  /*0be0*/  NOP ;  /* 0x0000000000007918 */ /* 0x010fe20000000000 */
.L_x_13:
[----:B------:R-:W4:Y:S01]  /*0bf0*/  SHFL.IDX PT, R3, R248, RZ, 0x1f ;  /* 0x00001ffff8037589 */ /* 0x000f2200000e0000 */
[----:B------:R-:W1:Y:S01]  /*0c00*/  S2UR UR21, SR_CgaCtaId ;  /* 0x00000000001579c3 */ /* 0x000e620000008800 */
[----:B------:R-:W-:Y:S01]  /*0c10*/  NOP ;  /* 0x0000000000007918 */ /* 0x000fe20000000000 */
[----:B----4-:R-:W-:-:S13]  /*0c20*/  ISETP.NE.AND P0, PT, R3, 0x3, PT ;  /* 0x000000030300780c */ /* 0x010fda0003f05270 */
[----:B-1----:R-:W-:Y:S05]  /*0c30*/  @P0 BRA `(.L_x_14) ;  /* 0x0000000000340947 */ /* 0x002fea0003800000 */
[----:B--23--:R-:W-:Y:S01]  /*0c40*/  UMOV UR4, 0x400 ;  /* 0x0000040000047882 */ /* 0x00cfe20000000000 */
[----:B------:R-:W-:Y:S01]  /*0c50*/  UMOV UR6, 0x20 ;  /* 0x0000002000067882 */ /* 0x000fe20000000000 */
[----:B------:R-:W-:Y:S02]  /*0c60*/  ULEA UR4, UR21, UR4, 0x18 ;  /* 0x0000000415047291 */ /* 0x000fe4000f8ec0ff */
[----:B------:R-:W-:-:S04]  /*0c70*/  UIADD3 UR6, UPT, UPT, -UR6, 0x100000, URZ ;  /* 0x0010000006067890 */ /* 0x000fc8000fffe1ff */
[----:B------:R-:W-:Y:S02]  /*0c80*/  USHF.L.U32 UR7, UR6, 0xb, URZ ;  /* 0x0000000b06077899 */ /* 0x000fe400080006ff */
[----:B------:R-:W-:Y:S01]  /*0c90*/  USHF.L.U32 UR6, UR6, 0x1, URZ ;  /* 0x0000000106067899 */ /* 0x000fe200080006ff */
[----:B------:R-:W-:Y:S01]  /*0ca0*/  ELECT P0, URZ, PT ;  /* 0x0000000000ff782f */ /* 0x000fe20003800000 */
[----:B------:R-:W1:Y:S10]  /*0cb0*/  FENCE.VIEW.ASYNC.S ;  /* 0x00000000000073c6 */ /* 0x000e740000000000 */
[----:B-1----:R1:W4:Y:S01]  /*0cc0*/  SYNCS.EXCH.64 URZ, [UR4+0xd0], UR6 ;  /* 0x0000d00604ff75b2 */ /* 0x0023220008000100 */
[----:B------:R1:W2:Y:S01]  /*0cd0*/  SYNCS.EXCH.64 URZ, [UR4+0xe0], UR6 ;  /* 0x0000e00604ff75b2 */ /* 0x0002a20008000100 */
[----:B------:R1:W3:Y:S01]  /*0ce0*/  SYNCS.EXCH.64 URZ, [UR4+0xd8], UR6 ;  /* 0x0000d80604ff75b2 */ /* 0x0002e20008000100 */
[----:B------:R1:W1:Y:S01]  /*0cf0*/  SYNCS.EXCH.64 URZ, [UR4+0xe8], UR6 ;  /* 0x0000e80604ff75b2 */ /* 0x0002620008000100 */
[----:B------:R-:W-:Y:S01]  /*0d00*/  NOP ;  /* 0x0000000000007918 */ /* 0x000fe20000000000 */
.L_x_14:
[----:B------:R-:W4:Y:S01]  /*0d10*/  LDCU UR24, c[0x0][0x36c] ;  /* 0x00006d80ff1877ac */ /* 0x000f220008000800 */
[----:B------:R-:W-:Y:S01]  /*0d20*/  ISETP.NE.OR P3, PT, R0, 0x2, !P3 ;  /* 0x000000020000780c */ /* 0x000fe20005f65670 */
[----:B------:R-:W-:Y:S01]  /*0d30*/  NOP ;  /* 0x0000000000007918 */ /* 0x000fe20000000000 */
[----:B------:R-:W-:Y:S01]  /*0d40*/  LOP3.LUT R0, R2, 0x1f, RZ, 0xc0, !PT ;  /* 0x0000001f02007812 */ /* 0x000fe200078ec0ff */
[----:B------:R-:W-:Y:S02]  /*0d50*/  UISETP.NE.AND UP4, UPT, UR14, URZ, UPT ;  /* 0x000000ff0e00728c */ /* 0x000fe4000bf85270 */
[----:B----4-:R-:W-:-:S09]  /*0d60*/  UISETP.EQ.U32.AND UP0, UPT, UR24, 0x1, UPT ;  /* 0x000000011800788c */ /* 0x010fd2000bf02070 */
[----:B------:R-:W-:Y:S05]  /*0d70*/  BRA.U !UP0, `(.L_x_15) ;  /* 0x0000000108087547 */ /* 0x000fea000b800000 */
[----:B-123--:R-:W-:Y:S01]  /*0d80*/  UCGABAR_ARV ;  /* 0x00000000000079c7 */ /* 0x00efe20008000000 */
[----:B------:R-:W-:Y:S05]  /*0d90*/  BRA `(.L_x_16) ;  /* 0x0000000000047947 */ /* 0x000fea0003800000 */
.L_x_15:
[----:B-123--:R-:W-:Y:S01]  /*0da0*/  NOP ;  /* 0x0000000000007918 */ /* 0x00efe20000000000 */
.L_x_16:
[----:B------:R-:W1:Y:S01]  /*0db0*/  S2UR UR7, SR_CTAID.X ;  /* 0x00000000000779c3 */ /* 0x000e620000002500 */
[----:B------:R-:W-:-:S05]  /*0dc0*/  CS2R.32 R4, SR_CgaSize ;  /* 0x0000000000047805 */ /* 0x000fca0000008a00 */
[----:B------:R-:W-:-:S05]  /*0dd0*/  IMAD R4, R4, -0xa0, RZ ;  /* 0xffffff6004047824 */ /* 0x000fca00078e02ff */
[----:B------:R-:W-:-:S14]  /*0de0*/  R2UR UR5, R4 ;  /* 0x00000000040572ca */ /* 0x000fdc00000e0000 */
[----:B------:R-:W2:Y:S01]  /*0df0*/  LDCU UR5, c[0x0][UR5+0x2b0] ;  /* 0x00005600050577ac */ /* 0x000ea20008000800 */
[----:B------:R-:W-:-:S05]  /*0e00*/  CS2R.32 R4, SR_CgaSize ;  /* 0x0000000000047805 */ /* 0x000fca0000008a00 */
[----:B------:R-:W-:-:S05]  /*0e10*/  IMAD R4, R4, -0xa0, RZ ;  /* 0xffffff6004047824 */ /* 0x000fca00078e02ff */
[----:B------:R-:W-:-:S14]  /*0e20*/  R2UR UR4, R4 ;  /* 0x00000000040472ca */ /* 0x000fdc00000e0000 */
[----:B------:R-:W3:Y:S01]  /*0e30*/  LDCU UR4, c[0x0][UR4+0x2b4] ;  /* 0x00005680040477ac */ /* 0x000ee20008000800 */
[----:B------:R-:W4:Y:S01]  /*0e40*/  S2UR UR8, SR_CTAID.Y ;  /* 0x00000000000879c3 */ /* 0x000f220000002600 */
[----:B------:R-:W-:-:S05]  /*0e50*/  CS2R.32 R4, SR_CgaSize ;  /* 0x0000000000047805 */ /* 0x000fca0000008a00 */
[----:B------:R-:W-:-:S05]  /*0e60*/  IMAD R4, R4, -0xa0, RZ ;  /* 0xffffff6004047824 */ /* 0x000fca00078e02ff */
[----:B------:R-:W-:-:S14]  /*0e70*/  R2UR UR57, R4 ;  /* 0x00000000043972ca */ /* 0x000fdc00000e0000 */
[----:B------:R-:W3:Y:S01]  /*0e80*/  LDCU UR57, c[0x0][UR57+0x2a0] ;  /* 0x00005400393977ac */ /* 0x000ee20008000800 */
[----:B------:R-:W-:-:S05]  /*0e90*/  CS2R.32 R4, SR_CgaSize ;  /* 0x0000000000047805 */ /* 0x000fca0000008a00 */
[----:B------:R-:W-:-:S05]  /*0ea0*/  IMAD R4, R4, -0xa0, RZ ;  /* 0xffffff6004047824 */ /* 0x000fca00078e02ff */
[----:B------:R-:W-:-:S14]  /*0eb0*/  R2UR UR56, R4 ;  /* 0x00000000043872ca */ /* 0x000fdc00000e0000 */
[----:B------:R-:W3:Y:S01]  /*0ec0*/  LDCU UR56, c[0x0][UR56+0x2a4] ;  /* 0x00005480383877ac */ /* 0x000ee20008000800 */
[----:B------:R-:W3:Y:S01]  /*0ed0*/  S2UR UR36, SR_CTAID.Z ;  /* 0x00000000002479c3 */ /* 0x000ee20000002700 */
[----:B------:R-:W3:Y:S01]  /*0ee0*/  LDCU UR20, c[0x0][0xb24] ;  /* 0x00016480ff1477ac */ /* 0x000ee20008000800 */
[----:B------:R-:W3:Y:S01]  /*0ef0*/  LDCU UR15, c[0x0][0xb24] ;  /* 0x00016480ff0f77ac */ /* 0x000ee20008000800 */
[----:B-1----:R-:W-:Y:S01]  /*0f00*/  I2FP.F32.U32 R4, UR7 ;  /* 0x0000000700047c45 */ /* 0x002fe20008201000 */
[----:B------:R-:W1:Y:S04]  /*0f10*/  LDCU UR23, c[0x0][0xb30] ;  /* 0x00016600ff1777ac */ /* 0x000e680008000800 */
[----:B--2---:R-:W-:Y:S01]  /*0f20*/  FMUL R4, R4, UR5 ;  /* 0x0000000504047c20 */ /* 0x004fe20008400000 */
[----:B------:R-:W-:Y:S01]  /*0f30*/  UMOV UR45, UR7 ;  /* 0x00000007002d7c82 */ /* 0x000fe20008000000 */
[----:B----4-:R-:W-:Y:S01]  /*0f40*/  I2FP.F32.U32 R3, UR8 ;  /* 0x0000000800037c45 */ /* 0x010fe20008201000 */
[----:B------:R-:W-:-:S03]  /*0f50*/  UMOV UR46, UR8 ;  /* 0x00000008002e7c82 */ /* 0x000fc60008000000 */
[----:B------:R-:W2:Y:S01]  /*0f60*/  F2I.U32.TRUNC.NTZ R4, R4 ;  /* 0x0000000400047305 */ /* 0x000ea2000020f000 */
[----:B---3--:R-:W-:Y:S01]  /*0f70*/  FMUL R3, R3, UR4 ;  /* 0x0000000403037c20 */ /* 0x008fe20008400000 */
[----:B------:R-:W-:-:S04]  /*0f80*/  ULOP3.LUT UR4, UR21, 0x1, URZ, 0xc0, !UPT ;  /* 0x0000000115047892 */ /* 0x000fc8000f8ec0ff */
[----:B------:R-:W-:Y:S02]  /*0f90*/  UISETP.NE.U32.AND UP5, UPT, UR4, 0x1, UPT ;  /* 0x000000010400788c */ /* 0x000fe4000bfa5070 */
[----:B------:R-:W3:Y:S02]  /*0fa0*/  F2I.U32.TRUNC.NTZ R3, R3 ;  /* 0x0000000300037305 */ /* 0x000ee4000020f000 */
[----:B------:R-:W-:Y:S01]  /*0fb0*/  USEL UR4, URZ, 0x1c00, UP5 ;  /* 0x00001c00ff047887 */ /* 0x000fe2000a800000 */
[----:B--2---:R-:W-:Y:S02]  /*0fc0*/  R2UR UR6, R4 ;  /* 0x00000000040672ca */ /* 0x004fe400000e0000 */
[----:B---3--:R-:W-:Y:S02]  /*0fd0*/  R2UR UR5, R3 ;  /* 0x00000000030572ca */ /* 0x008fe400000e0000 */
[----:B------:R-:W-:-:S09]  /*0fe0*/  PRMT R3, RZ, 0x7610, R3 ;  /* 0x00007610ff037816 */ /* 0x000fd20000000003 */
[----:B------:R-:W-:-:S04]  /*0ff0*/  UIADD3 UR6, UPT, UPT, -UR6, URZ, URZ ;  /* 0x000000ff06067290 */ /* 0x000fc8000fffe1ff */
[----:B------:R-:W-:Y:S02]  /*1000*/  UIMAD UR57, UR57, UR6, UR7 ;  /* 0x00000006393972a4 */ /* 0x000fe4000f8e0207 */
[----:B------:R-:W-:-:S04]  /*1010*/  UIADD3 UR5, UPT, UPT, -UR5, URZ, URZ ;  /* 0x000000ff05057290 */ /* 0x000fc8000fffe1ff */
[----:B------:R-:W-:Y:S01]  /*1020*/  UIMAD UR56, UR56, UR5, UR8 ;  /* 0x00000005383872a4 */ /* 0x000fe2000f8e0208 */
[----:B-1----:R-:W-:Y:S11]  /*1030*/  BRA.U UP4, `(.L_x_17) ;  /* 0x0000000104247547 */ /* 0x002ff6000b800000 */
[----:B------:R-:W-:-:S04]  /*1040*/  UISETP.NE.AND UP0, UPT, UR56, URZ, UPT ;  /* 0x000000ff3800728c */ /* 0x000fc8000bf05270 */
[----:B------:R-:W-:Y:S02]  /*1050*/  USEL UR5, URZ, 0x2, UP0 ;  /* 0x00000002ff057887 */ /* 0x000fe40008000000 */
[----:B------:R-:W-:-:S04]  /*1060*/  UISETP.NE.AND UP0, UPT, UR56, URZ, UPT ;  /* 0x000000ff3800728c */ /* 0x000fc8000bf05270 */
[----:B------:R-:W-:-:S04]  /*1070*/  UISETP.EQ.OR UP0, UPT, UR57, URZ, !UP0 ;  /* 0x000000ff3900728c */ /* 0x000fc8000c702670 */
[----:B------:R-:W-:Y:S02]  /*1080*/  USEL UR6, URZ, 0x1, !UP0 ;  /* 0x00000001ff067887 */ /* 0x000fe4000c000000 */
[----:B------:R-:W-:-:S04]  /*1090*/  UISETP.NE.AND UP0, UPT, UR57, 0x1, UPT ;  /* 0x000000013900788c */ /* 0x000fc8000bf05270 */
[----:B------:R-:W-:-:S04]  /*10a0*/  USEL UR5, UR5, 0x2, UP0 ;  /* 0x0000000205057887 */ /* 0x000fc80008000000 */
[----:B------:R-:W-:-:S06]  /*10b0*/  UIADD3 UR5, UPT, UPT, UR6, UR5, URZ ;  /* 0x0000000506057290 */ /* 0x000fcc000fffe0ff */
[----:B------:R-:W-:-:S07]  /*10c0*/  MOV R3, UR5 ;  /* 0x0000000500037c02 */ /* 0x000fce0008000f00 */
.L_x_17:
[----:B------:R-:W-:-:S09]  /*10d0*/  UISETP.GE.AND UP0, UPT, UR20, 0x1, UPT ;  /* 0x000000011400788c */ /* 0x000fd2000bf06270 */
[----:B------:R-:W-:Y:S05]  /*10e0*/  BRA.U !UP0, `(.L_x_18) ;  /* 0x0000000108d07547 */ /* 0x000fea000b800000 */
[----:B------:R-:W1:Y:S01]  /*10f0*/  LDCU UR22, c[0x0][0xb0c] ;  /* 0x00016180ff1677ac */ /* 0x000e620008000800 */
[----:B------:R-:W2:Y:S01]  /*1100*/  LDCU.128 UR16, c[0x0][0xb10] ;  /* 0x00016200ff1077ac */ /* 0x000ea20008000c00 */
[----:B------:R-:W3:Y:S01]  /*1110*/  LDCU UR7, c[0x0][0x370] ;  /* 0x00006e00ff0777ac */ /* 0x000ee20008000800 */
[----:B------:R-:W-:Y:S02]  /*1120*/  UISETP.NE.AND UP1, UPT, UR20, 0x1, UPT ;  /* 0x000000011400788c */ /* 0x000fe4000bf25270 */
[----:B-1----:R-:W-:Y:S02]  /*1130*/  UISETP.NE.AND UP0, UPT, UR22, 0x1, UPT ;  /* 0x000000011600788c */ /* 0x002fe4000bf05270 */
[----:B--2---:R-:W-:Y:S02]  /*1140*/  UIMAD.WIDE.U32 UR10, UR45, UR16, URZ ;  /* 0x000000102d0a72a5 */ /* 0x004fe4000f8e00ff */
[----:B---3--:R-:W-:-:S05]  /*1150*/  UIMAD.WIDE.U32 UR8, UR7, UR16, URZ ;  /* 0x00000010070872a5 */ /* 0x008fca000f8e00ff */
[----:B------:R-:W-:Y:S01]  /*1160*/  UMOV UR6, UR11 ;  /* 0x0000000b00067c82 */ /* 0x000fe20008000000 */
[----:B------:R-:W-:Y:S02]  /*1170*/  UIMAD.WIDE.U32 UR10, UR46, UR19, URZ ;  /* 0x000000132e0a72a5 */ /* 0x000fe4000f8e00ff */
[----:B------:R-:W-:Y:S01]  /*1180*/  USHF.R.U32.HI UR6, URZ, UR17, UR6 ;  /* 0x00000011ff067299 */ /* 0x000fe20008011606 */
[----:B------:R-:W-:Y:S02]  /*1190*/  UMOV UR8, UR9 ;  /* 0x0000000900087c82 */ /* 0x000fe40008000000 */
[----:B------:R-:W-:Y:S02]  /*11a0*/  @UP0 USHF.R.U32.HI UR7, URZ, UR17, UR8 ;  /* 0x00000011ff070299 */ /* 0x000fe40008011608 */
[----:B------:R-:W1:Y:S01]  /*11b0*/  LDCU UR8, c[0x0][0x374] ;  /* 0x00006e80ff0877ac */ /* 0x000e620008000800 */
[----:B------:R-:W2:Y:S01]  /*11c0*/  LDCU UR9, c[0x0][0xb20] ;  /* 0x00016400ff0977ac */ /* 0x000ea20008000800 */
[----:B------:R-:W-:-:S02]  /*11d0*/  UMOV UR5, UR11 ;  /* 0x0000000b00057c82 */ /* 0x000fc40008000000 */
[----:B------:R-:W3:Y:S01]  /*11e0*/  LDCU.64 UR10, c[0x0][0xb28] ;  /* 0x00016500ff0a77ac */ /* 0x000ee20008000a00 */
[----:B------:R-:W-:Y:S02]  /*11f0*/  USEL UR6, UR45, UR6, !UP0 ;  /* 0x000000062d067287 */ /* 0x000fe4000c000000 */
[----:B------:R-:W-:Y:S02]  /*1200*/  UISETP.NE.AND UP0, UPT, UR18, 0x1, UPT ;  /* 0x000000011200788c */ /* 0x000fe4000bf05270 */
[----:B-1----:R-:W-:Y:S02]  /*1210*/  UIMAD.WIDE.U32 UR12, UR8, UR19, URZ ;  /* 0x00000013080c72a5 */ /* 0x002fe4000f8e00ff */
[----:B--2---:R-:W-:-:S05]  /*1220*/  USHF.R.U32.HI UR5, URZ, UR9, UR5 ;  /* 0x00000009ff057299 */ /* 0x004fca0008011605 */
[----:B------:R-:W-:Y:S01]  /*1230*/  UMOV UR12, UR13 ;  /* 0x0000000d000c7c82 */ /* 0x000fe20008000000 */
[----:B------:R-:W-:Y:S02]  /*1240*/  USEL UR5, UR46, UR5, !UP0 ;  /* 0x000000052e057287 */ /* 0x000fe4000c000000 */
[----:B------:R-:W-:Y:S02]  /*1250*/  @UP0 USHF.R.U32.HI UR8, URZ, UR9, UR12 ;  /* 0x00000009ff080299 */ /* 0x000fe4000801160c */
[----:B---3--:R-:W-:Y:S02]  /*1260*/  UIMAD.WIDE.U32 UR16, UR7, UR10, URZ ;  /* 0x0000000a071072a5 */ /* 0x008fe4000f8e00ff */
[----:B------:R-:W-:-:S05]  /*1270*/  UIMAD.WIDE.U32 UR12, UR8, UR10, URZ ;  /* 0x0000000a080c72a5 */ /* 0x000fca000f8e00ff */
[----:B------:R-:W-:Y:S02]  /*1280*/  UMOV UR16, UR17 ;  /* 0x0000001100107c82 */ /* 0x000fe40008000000 */
[----:B------:R-:W-:Y:S01]  /*1290*/  UMOV UR12, UR13 ;  /* 0x0000000d000c7c82 */ /* 0x000fe20008000000 */
[----:B------:R-:W-:Y:S02]  /*12a0*/  @UP1 USHF.R.U32.HI UR7, URZ, UR11, UR16 ;  /* 0x0000000bff071299 */ /* 0x000fe40008011610 */
[----:B------:R-:W-:Y:S02]  /*12b0*/  @UP1 USHF.R.U32.HI UR8, URZ, UR11, UR12 ;  /* 0x0000000bff081299 */ /* 0x000fe4000801160c */
[----:B------:R-:W-:Y:S02]  /*12c0*/  UIMAD.WIDE.U32 UR12, UR5, UR10, URZ ;  /* 0x0000000a050c72a5 */ /* 0x000fe4000f8e00ff */
[----:B------:R-:W-:Y:S02]  /*12d0*/  UIMAD UR8, UR8, UR20, URZ ;  /* 0x00000014080872a4 */ /* 0x000fe4000f8e02ff */
[----:B------:R-:W-:-:S02]  /*12e0*/  UIMAD UR9, UR7, UR20, URZ ;  /* 0x00000014070972a4 */ /* 0x000fc4000f8e02ff */
[----:B------:R-:W-:-:S04]  /*12f0*/  UISETP.GE.AND UP0, UPT, UR5, UR8, UPT ;  /* 0x000000080500728c */ /* 0x000fc8000bf06270 */
[----:B------:R-:W-:Y:S02]  /*1300*/  UISETP.GE.OR UP0, UPT, UR6, UR9, UP0 ;  /* 0x000000090600728c */ /* 0x000fe40008706670 */
[----:B------:R-:W-:-:S03]  /*1310*/  UIMAD.WIDE.U32 UR8, UR6, UR10, URZ ;  /* 0x0000000a060872a5 */ /* 0x000fc6000f8e00ff */
[----:B------:R-:W-:Y:S02]  /*1320*/  UMOV UR10, UR13 ;  /* 0x0000000d000a7c82 */ /* 0x000fe40008000000 */
[----:B------:R-:W-:-:S04]  /*1330*/  USHF.R.U32.HI UR10, URZ, UR11, UR10 ;  /* 0x0000000bff0a7299 */ /* 0x000fc8000801160a */
[----:B------:R-:W-:Y:S02]  /*1340*/  USEL UR8, UR5, UR10, !UP1 ;  /* 0x0000000a05087287 */ /* 0x000fe4000c800000 */
[----:B------:R-:W-:Y:S02]  /*1350*/  @!UP0 USHF.R.U32.HI UR9, URZ, UR11, UR9 ;  /* 0x0000000bff098299 */ /* 0x000fe40008011609 */
[----:B------:R-:W-:Y:S02]  /*1360*/  UIADD3 UR10, UPT, UPT, -UR8, URZ, URZ ;  /* 0x000000ff080a7290 */ /* 0x000fe4000fffe1ff */
[----:B------:R-:W-:Y:S02]  /*1370*/  @!UP0 USEL UR9, UR6, UR9, !UP1 ;  /* 0x0000000906098287 */ /* 0x000fe4000c800000 */
[----:B------:R-:W-:Y:S02]  /*1380*/  UIMAD UR10, UR20, UR10, UR5 ;  /* 0x0000000a140a72a4 */ /* 0x000fe4000f8e0205 */
[----:B------:R-:W-:-:S02]  /*1390*/  UIADD3 UR11, UPT, UPT, -UR6, URZ, URZ ;  /* 0x000000ff060b7290 */ /* 0x000fc4000fffe1ff */
[----:B------:R-:W-:Y:S02]  /*13a0*/  @!UP0 UIMAD UR10, UR10, UR7, UR9 ;  /* 0x000000070a0a82a4 */ /* 0x000fe4000f8e0209 */
[----:B------:R-:W-:Y:S02]  /*13b0*/  @!UP0 UIADD3 UR8, UPT, UPT, UR8, -UR9, URZ ;  /* 0x8000000908088290 */ /* 0x000fe4000fffe0ff */
[----:B------:R-:W-:Y:S02]  /*13c0*/  UIADD3 UR7, UPT, UPT, -UR5, URZ, URZ ;  /* 0x000000ff05077290 */ /* 0x000fe4000fffe1ff */
[----:B------:R-:W-:Y:S02]  /*13d0*/  @!UP0 UIMAD UR5, UR8, UR20, UR6 ;  /* 0x00000014080582a4 */ /* 0x000fe4000f8e0206 */
[----:B------:R-:W-:Y:S02]  /*13e0*/  UIMAD UR46, UR18, UR7, UR46 ;  /* 0x00000007122e72a4 */ /* 0x000fe4000f8e022e */
[----:B------:R-:W-:Y:S01]  /*13f0*/  UIMAD UR45, UR22, UR11, UR45 ;  /* 0x0000000b162d72a4 */ /* 0x000fe2000f8e022d */
[----:B------:R-:W-:Y:S01]  /*1400*/  @!UP0 UMOV UR6, UR10 ;  /* 0x0000000a00068c82 */ /* 0x000fe20008000000 */
[----:B------:R-:W-:-:S02]  /*1410*/  UIMAD UR46, UR5, UR18, UR46 ;  /* 0x00000012052e72a4 */ /* 0x000fc4000f8e022e */
[----:B------:R-:W-:-:S12]  /*1420*/  UIMAD UR45, UR6, UR22, UR45 ;  /* 0x00000016062d72a4 */ /* 0x000fd8000f8e022d */
.L_x_18:
[----:B------:R-:W-:-:S09]  /*1430*/  UISETP.NE.AND UP0, UPT, UR23, 0x1, UPT ;  /* 0x000000011700788c */ /* 0x000fd2000bf05270 */
[----:B------:R-:W-:Y:S05]  /*1440*/  BRA.U UP0, `(.L_x_19) ;  /* 0x0000000100447547 */ /* 0x000fea000b800000 */
[----:B------:R-:W1:Y:S01]  /*1450*/  LDCU.128 UR8, c[0x0][0xb10] ;  /* 0x00016200ff0877ac */ /* 0x000e620008000c00 */
[----:B------:R-:W2:Y:S01]  /*1460*/  LDCU UR12, c[0x0][0xb0c] ;  /* 0x00016180ff0c77ac */ /* 0x000ea20008000800 */
[----:B-1----:R-:W-:Y:S02]  /*1470*/  UIMAD.WIDE.U32 UR6, UR45, UR8, URZ ;  /* 0x000000082d0672a5 */ /* 0x002fe4000f8e00ff */
[----:B--2---:R-:W-:-:S05]  /*1480*/  UISETP.NE.AND UP0, UPT, UR12, 0x1, UPT ;  /* 0x000000010c00788c */ /* 0x004fca000bf05270 */
[----:B------:R-:W-:Y:S02]  /*1490*/  UMOV UR6, UR7 ;  /* 0x0000000700067c82 */ /* 0x000fe40008000000 */
[----:B------:R-:W-:Y:S02]  /*14a0*/  USHF.R.U32.HI UR6, URZ, UR9, UR6 ;  /* 0x00000009ff067299 */ /* 0x000fe40008011606 */
[----:B------:R-:W1:Y:S01]  /*14b0*/  LDCU UR7, c[0x0][0xb20] ;  /* 0x00016400ff0777ac */ /* 0x000e620008000800 */
[----:B------:R-:W-:Y:S02]  /*14c0*/  UIMAD.WIDE.U32 UR8, UR46, UR11, URZ ;  /* 0x0000000b2e0872a5 */ /* 0x000fe4000f8e00ff */
[----:B------:R-:W-:Y:S02]  /*14d0*/  USEL UR6, UR45, UR6, !UP0 ;  /* 0x000000062d067287 */ /* 0x000fe4000c000000 */
[----:B------:R-:W-:-:S03]  /*14e0*/  UISETP.NE.AND UP0, UPT, UR10, 0x1, UPT ;  /* 0x000000010a00788c */ /* 0x000fc6000bf05270 */
[----:B------:R-:W-:Y:S02]  /*14f0*/  UMOV UR5, UR9 ;  /* 0x0000000900057c82 */ /* 0x000fe40008000000 */
[----:B-1----:R-:W-:-:S04]  /*1500*/  USHF.R.U32.HI UR5, URZ, UR7, UR5 ;  /* 0x00000007ff057299 */ /* 0x002fc80008011605 */
[----:B------:R-:W-:-:S04]  /*1510*/  USEL UR5, UR46, UR5, !UP0 ;  /* 0x000000052e057287 */ /* 0x000fc8000c000000 */
[----:B------:R-:W-:Y:S02]  /*1520*/  UIADD3 UR7, UPT, UPT, UR6, -UR5, URZ ;  /* 0x8000000506077290 */ /* 0x000fe4000fffe0ff */
[----:B------:R-:W-:Y:S02]  /*1530*/  UIADD3 UR5, UPT, UPT, -UR6, UR5, URZ ;  /* 0x0000000506057290 */ /* 0x000fe4000fffe1ff */
[----:B------:R-:W-:Y:S02]  /*1540*/  UIMAD UR46, UR7, UR10, UR46 ;  /* 0x0000000a072e72a4 */ /* 0x000fe4000f8e022e */
[----:B------:R-:W-:-:S12]  /*1550*/  UIMAD UR45, UR5, UR12, UR45 ;  /* 0x0000000c052d72a4 */ /* 0x000fd8000f8e022d */
.L_x_19:
[----:B------:R-:W-:Y:S02]  /*1560*/  UISETP.EQ.U32.AND UP0, UPT, UR24, 0x1, UPT ;  /* 0x000000011800788c */ /* 0x000fe4000bf02070 */
[----:B------:R-:W-:-:S07]  /*1570*/  UISETP.NE.AND UP1, UPT, UR14, 0x2, UPT ;  /* 0x000000020e00788c */ /* 0x000fce000bf25270 */
[----:B------:R-:W-:Y:S05]  /*1580*/  BRA.U !UP0, `(.L_x_20) ;  /* 0x00000001080c7547 */ /* 0x000fea000b800000 */
[----:B------:R-:W-:Y:S01]  /*1590*/  UCGABAR_WAIT ;  /* 0x0000000000007dc7 */ /* 0x000fe20008000000 */
[----:B------:R-:W-:Y:S01]  /*15a0*/  CCTL.IVALL ;  /* 0x00000000ff00798f */ /* 0x000fe20002000000 */
[----:B------:R-:W-:Y:S05]  /*15b0*/  BRA `(.L_x_21) ;  /* 0x0000000000047947 */ /* 0x000fea0003800000 */
.L_x_20:
[----:B------:R-:W-:Y:S06]  /*15c0*/  BAR.SYNC.DEFER_BLOCKING 0x0 ;  /* 0x0000000000007b1d */ /* 0x000fec0000010000 */
.L_x_21:
[----:B------:R-:W-:Y:S05]  /*15d0*/  BRA.U UP1, `(.L_x_22) ;  /* 0x0000001101bc7547 */ /* 0x000fea000b800000 */
[----:B------:R-:W1:Y:S01]  /*15e0*/  LDCU UR7, c[0x0][0x38c] ;  /* 0x00007180ff0777ac */ /* 0x000e620008000800 */
[----:B------:R-:W-:Y:S01]  /*15f0*/  PLOP3.LUT P1, PT, PT, PT, UP3, 0x80, 0x8 ;  /* 0x000000000008781c */ /* 0x000fe20003f2f038 */
[----:B------:R-:W-:Y:S01]  /*1600*/  IMAD.MOV.U32 R12, RZ, RZ, 0x1 ;  /* 0x00000001ff0c7424 */ /* 0x000fe200078e00ff */
[----:B------:R-:W-:Y:S01]  /*1610*/  ISETP.EQ.OR P2, PT, R0, RZ, P3 ;  /* 0x000000ff0000720c */ /* 0x000fe20001f42670 */
[----:B------:R-:W-:Y:S01]  /*1620*/  UISETP.NE.AND UP0, UPT, UR14, URZ, UPT ;  /* 0x000000ff0e00728c */ /* 0x000fe2000bf05270 */
[----:B------:R-:W-:Y:S01]  /*1630*/  PLOP3.LUT P1, PT, P1, PT, PT, 0x8, 0x80 ;  /* 0x000000000080781c */ /* 0x000fe20000f2e170 */
[----:B------:R-:W-:Y:S01]  /*1640*/  USEL UR28, URZ, 0x1, UP6 ;  /* 0x00000001ff1c7887 */ /* 0x000fe2000b000000 */
[----:B------:R-:W-:Y:S01]  /*1650*/  CS2R R10, SRZ ;  /* 0x00000000000a7805 */ /* 0x000fe2000001ff00 */
[----:B------:R-:W-:Y:S01]  /*1660*/  UMOV UR22, 0x400 ;  /* 0x0000040000167882 */ /* 0x000fe20000000000 */
[----:B------:R-:W-:Y:S01]  /*1670*/  IMAD.MOV.U32 R9, RZ, RZ, RZ ;  /* 0x000000ffff097224 */ /* 0x000fe200078e00ff */
[----:B------:R-:W-:Y:S01]  /*1680*/  USEL UR28, UR28, 0x2, UP0 ;  /* 0x000000021c1c7887 */ /* 0x000fe20008000000 */
[----:B------:R-:W-:Y:S01]  /*1690*/  IMAD.MOV.U32 R8, RZ, RZ, 0x1 ;  /* 0x00000001ff087424 */ /* 0x000fe200078e00ff */
[----:B------:R-:W-:Y:S01]  /*16a0*/  ULEA UR22, UR21, UR22, 0x18 ;  /* 0x0000001615167291 */ /* 0x000fe2000f8ec0ff */
[----:B------:R-:W2:Y:S01]  /*16b0*/  LDCU UR40, c[0x0][0x370] ;  /* 0x00006e00ff2877ac */ /* 0x000ea20008000800 */
[----:B-1----:R-:W-:Y:S01]  /*16c0*/  UIADD3 UR6, UPT, UPT, UR7, 0x3f, URZ ;  /* 0x0000003f07067890 */ /* 0x002fe2000fffe0ff */
[----:B------:R-:W1:Y:S03]  /*16d0*/  LDCU.64 UR30, c[0x0][0x348] ;  /* 0x00006900ff1e77ac */ /* 0x000e660008000a00 */
[----:B------:R-:W-:-:S02]  /*16e0*/  USHF.R.S32.HI UR5, URZ, 0x1f, UR6 ;  /* 0x0000001fff057899 */ /* 0x000fc40008011406 */
[----:B------:R-:W-:Y:S02]  /*16f0*/  USHF.R.U32.HI UR44, URZ, 0x6, UR4 ;  /* 0x00000006ff2c7899 */ /* 0x000fe40008011604 */
[----:B------:R-:W-:Y:S02]  /*1700*/  ULEA.HI UR5, UR5, UR6, URZ, 0x6 ;  /* 0x0000000605057291 */ /* 0x000fe4000f8f30ff */
[----:B------:R-:W-:Y:S02]  /*1710*/  UIADD3 UR6, UPT, UPT, UR7, -0x1, URZ ;  /* 0xffffffff07067890 */ /* 0x000fe4000fffe0ff */
[----:B------:R-:W-:Y:S02]  /*1720*/  USHF.R.S32.HI UR42, URZ, 0x6, UR5 ;  /* 0x00000006ff2a7899 */ /* 0x000fe40008011405 */
[----:B------:R-:W-:Y:S02]  /*1730*/  UISETP.GE.U32.AND UP1, UPT, UR6, -0x7f, UPT ;  /* 0xffffff810600788c */ /* 0x000fe4000bf26070 */
[----:B------:R-:W-:-:S02]  /*1740*/  UISETP.LT.U32.AND UP0, UPT, UR42, 0x4, UPT ;  /* 0x000000042a00788c */ /* 0x000fc4000bf01070 */
[----:B------:R-:W-:Y:S02]  /*1750*/  UIADD3 UR5, UPT, UPT, UR22, 0x3800, URZ ;  /* 0x0000380016057890 */ /* 0x000fe4000fffe0ff */
[----:B------:R-:W-:Y:S02]  /*1760*/  USEL UR41, UR42, 0x4, UP0 ;  /* 0x000000042a297887 */ /* 0x000fe40008000000 */
[----:B------:R-:W-:Y:S02]  /*1770*/  @UP5 UIADD3 UR5, UPT, UPT, UR22, URZ, URZ ;  /* 0x000000ff16055290 */ /* 0x000fe4000fffe0ff */
[----:B------:R-:W-:Y:S02]  /*1780*/  UIADD3 UR23, UPT, UPT, UR41, -0x1, URZ ;  /* 0xffffffff29177890 */ /* 0x000fe4000fffe0ff */
[----:B------:R-:W-:Y:S02]  /*1790*/  @UP1 UIADD3 UR23, UPT, UPT, UR41, URZ, URZ ;  /* 0x000000ff29171290 */ /* 0x000fe4000fffe0ff */
[----:B------:R-:W-:Y:S01]  /*17a0*/  UIADD3 UR47, UPT, UPT, UR7, 0x7e, URZ ;  /* 0x0000007e072f7890 */ /* 0x000fe2000fffe0ff */
[----:B------:R-:W3:Y:S01]  /*17b0*/  LDCU UR39, c[0x0][0x374] ;  /* 0x00006e80ff2777ac */ /* 0x000ee20008000800 */
[----:B------:R-:W-:-:S02]  /*17c0*/  UIADD3 UR5, UPT, UPT, UR5, 0x16400, URZ ;  /* 0x0001640005057890 */ /* 0x000fc4000fffe0ff */
[----:B------:R-:W-:Y:S02]  /*17d0*/  UIADD3 UR43, UPT, UPT, UR42, -UR41, URZ ;  /* 0x800000292a2b7290 */ /* 0x000fe4000fffe0ff */
[----:B------:R-:W-:Y:S01]  /*17e0*/  UIADD3 UR23, UPT, UPT, UR23, 0x1, URZ ;  /* 0x0000000117177890 */ /* 0x000fe2000fffe0ff */
[----:B-12---:R-:W-:-:S11]  /*17f0*/  UMOV UR13, URZ ;  /* 0x000000ff000d7c82 */ /* 0x006fd60008000000 */
.L_x_42:
[----:B------:R-:W-:-:S09]  /*1800*/  UISETP.NE.AND UP0, UPT, UR21, URZ, UPT ;  /* 0x000000ff1500728c */ /* 0x000fd2000bf05270 */
[----:B-1----:R-:W-:Y:S05]  /*1810*/  BRA.U UP0, `(.L_x_23) ;  /* 0x0000000100287547 */ /* 0x002fea000b800000 */
[----:B------:R-:W-:Y:S02]  /*1820*/  LEA R0, R9, UR22, 0x3 ;  /* 0x0000001609007c11 */ /* 0x000fe4000f8e18ff */
[----:B------:R-:W-:-:S04]  /*1830*/  SHF.L.U32 R3, R8, 0x1f, RZ ;  /* 0x0000001f08037819 */ /* 0x000fc800000006ff */
[----:B------:R-:W1:Y:S02]  /*1840*/  SYNCS.PHASECHK.TRANS64.TRYWAIT P0, [R0+URZ+0xe0], R3 ;  /* 0x0000e003000075a7 */ /* 0x000e6400080011ff */
[----:B-1----:R-:W-:Y:S05]  /*1850*/  @!P0 BRA `(.L_x_24) ;  /* 0x00000074009c8947 */ /* 0x002fea0003800000 */
.L_x_115:
[----:B------:R2:W-:Y:S01]  /*1860*/  SYNCS.ARRIVE.TRANS64.A1T0 RZ, [R0+URZ+0xd0], RZ ;  /* 0x0000d0ff00ff79a7 */ /* 0x0005e200081000ff */
[----:B------:R-:W-:-:S05]  /*1870*/  VIADD R9, R9, 0x1 ;  /* 0x0000000109097836 */ /* 0x000fca0000000000 */
[----:B------:R-:W-:-:S04]  /*1880*/  ISETP.NE.AND P0, PT, R9, 0x2, PT ;  /* 0x000000020900780c */ /* 0x000fc80003f05270 */
[----:B-1----:R-:W-:Y:S02]  /*1890*/  SEL R3, RZ, 0x1, P0 ;  /* 0x00000001ff037807 */ /* 0x002fe40000000000 */
[----:B------:R-:W-:Y:S02]  /*18a0*/  SEL R9, R9, RZ, P0 ;  /* 0x000000ff09097207 */ /* 0x000fe40000000000 */
[----:B------:R-:W-:-:S07]  /*18b0*/  LOP3.LUT R8, R8, R3, RZ, 0x3c, !PT ;  /* 0x0000000308087212 */ /* 0x000fce00078e3cff */
.L_x_23:
[----:B------:R-:W-:Y:S01]  /*18c0*/  ULEA UR6, UR13, UR22, 0x3 ;  /* 0x000000160d067291 */ /* 0x000fe2000f8e18ff */
[----:B--2---:R-:W-:Y:S01]  /*18d0*/  SHF.L.U32 R0, R12, 0x1f, RZ ;  /* 0x0000001f0c007819 */ /* 0x004fe200000006ff */
[----:B------:R-:W-:Y:S02]  /*18e0*/  UISETP.GE.U32.AND UP0, UPT, UR47, 0x7f, UPT ;  /* 0x0000007f2f00788c */ /* 0x000fe4000bf06070 */
[----:B------:R-:W-:Y:S02]  /*18f0*/  USHF.L.U32 UR35, UR45, 0x6, URZ ;  /* 0x000000062d237899 */ /* 0x000fe400080006ff */
[----:B------:R-:W-:Y:S01]  /*1900*/  UIMAD UR19, UR46, 0xe0, UR44 ;  /* 0x000000e02e1378a4 */ /* 0x000fe2000f8e022c */
[----:B------:R-:W-:Y:S02]  /*1910*/  UMOV UR14, URZ ;  /* 0x000000ff000e7c82 */ /* 0x000fe40008000000 */
[----:B------:R1:W2:Y:S02]  /*1920*/  SYNCS.PHASECHK.TRANS64.TRYWAIT P0, [UR6+0x20], R0 ;  /* 0x00002000ff0075a7 */ /* 0x0002a40008001106 */
[----:B------:R-:W-:Y:S07]  /*1930*/  BRA.U !UP0, `(.L_x_25) ;  /* 0x0000000108c07547 */ /* 0x000fee000b800000 */
[----:B------:R-:W-:Y:S01]  /*1940*/  UMOV UR8, URZ ;  /* 0x000000ff00087c82 */ /* 0x000fe20008000000 */
[----:B------:R-:W-:-:S05]  /*1950*/  UMOV UR7, UR13 ;  /* 0x0000000d00077c82 */ /* 0x000fca0008000000 */
.L_x_31:
[----:B--2---:R-:W-:Y:S01]  /*1960*/  @!P3 MOV R2, 0x9000 ;  /* 0x000090000002b802 */ /* 0x004fe20000000f00 */
[----:B----4-:R-:W-:Y:S01]  /*1970*/  ULEA UR33, UR7, UR22, 0x3 ;  /* 0x0000001607217291 */ /* 0x010fe2000f8e18ff */
[----:B-12---:R-:W-:Y:S11]  /*1980*/  @P0 BRA `(.L_x_26) ;  /* 0x00000000000c0947 */ /* 0x006ff60003800000 */
[----:B------:R-:W-:Y:S04]  /*1990*/  SHF.L.U32 R3, R12, 0x1f, RZ ;  /* 0x0000001f0c037819 */ /* 0x000fe800000006ff */
[----:B------:R-:W2:Y:S02]  /*19a0*/  SYNCS.PHASECHK.TRANS64.TRYWAIT P0, [UR33+0x20], R3 ;  /* 0x00002003ff0075a7 */ /* 0x000ea40008001121 */
[----:B--2---:R-:W-:Y:S05]  /*19b0*/  @!P0 BRA `(.L_x_27) ;  /* 0x0000007400588947 */ /* 0x004fea0003800000 */
.L_x_26:
[----:B------:R2:W-:Y:S01]  /*19c0*/  @!P3 SYNCS.ARRIVE.TRANS64 RZ, [UR33], R2 ;  /* 0x00000002ffffb9a7 */ /* 0x0005e20008000021 */
[----:B------:R-:W-:Y:S04]  /*19d0*/  ULOP3.LUT UR6, UR28, 0x2, URZ, 0xfc, !UPT ;  /* 0x000000021c067892 */ /* 0x000fe8000f8efcff */
[----:B------:R-:W-:Y:S09]  /*19e0*/  UISETP.NE.AND UP0, UPT, UR6, 0x2, UPT ;  /* 0x000000020600788c */ /* 0x000ff2000bf05270 */
[----:B------:R-:W-:Y:S05]  /*19f0*/  BRA.U UP0, `(.L_x_28) ;  /* 0x0000000100047547 */ /* 0x000fea000b800000 */
[----:B---3--:R-:W-:Y:S05]  /*1a00*/  BPT.TRAP 0x1 ;  /* 0x000000040000795c */ /* 0x008fea0000300000 */
.L_x_28:
[----:B------:R-:W-:Y:S04]  /*1a10*/  BSSY.RECONVERGENT B0, `(.L_x_29) ;  /* 0x0000003000007945 */ /* 0x000fe80003800200 */
[----:B------:R-:W-:Y:S05]  /*1a20*/  @P2 BRA `(.L_x_30) ;  /* 0x0000000000042947 */ /* 0x000fea0003800000 */
[----:B---3--:R-:W-:Y:S05]  /*1a30*/  BPT.TRAP 0x1 ;  /* 0x000000040000795c */ /* 0x008fea0000300000 */
.L_x_30:
[----:B---3--:R-:W-:Y:S05]  /*1a40*/  BSYNC.RECONVERGENT B0 ;  /* 0x0000000000007941 */ /* 0x008fea0003800200 */
.L_x_29:
[----:B------:R-:W-:Y:S02]  /*1a50*/  UIADD3 UR6, UPT, UPT, UR7, 0x1, URZ ;  /* 0x0000000107067890 */ /* 0x000fe4000fffe0ff */
[----:B------:R-:W-:Y:S02]  /*1a60*/  UIADD3 UR24, UP1, UPT, UR30, 0x80, URZ ;  /* 0x000000801e187890 */ /* 0x000fe4000ff3e0ff */
[----:B------:R-:W-:Y:S02]  /*1a70*/  UISETP.NE.AND UP0, UPT, UR6, 0x4, UPT ;  /* 0x000000040600788c */ /* 0x000fe4000bf05270 */
[----:B------:R-:W-:Y:S02]  /*1a80*/  ULEA UR32, UR7, UR22, 0xd ;  /* 0x0000001607207291 */ /* 0x000fe4000f8e68ff */
[----:B------:R-:W-:Y:S02]  /*1a90*/  USEL UR9, URZ, 0x1, UP0 ;  /* 0x00000001ff097887 */ /* 0x000fe40008000000 */
[----:B------:R-:W-:Y:S02]  /*1aa0*/  USEL UR13, UR6, URZ, UP0 ;  /* 0x000000ff060d7287 */ /* 0x000fe40008000000 */
[----:B------:R-:W-:Y:S02]  /*1ab0*/  USHF.L.U32 UR34, UR8, 0x6, URZ ;  /* 0x0000000608227899 */ /* 0x000fe400080006ff */
[----:B------:R-:W-:Y:S01]  /*1ac0*/  ULEA UR6, UR13, UR22, 0x3 ;  /* 0x000000160d067291 */ /* 0x000fe2000f8e18ff */
[----:B------:R-:W-:Y:S01]  /*1ad0*/  LOP3.LUT R12, R12, UR9, RZ, 0x3c, !PT ;  /* 0x000000090c0c7c12 */ /* 0x000fe2000f8e3cff */
[----:B------:R-:W-:Y:S02]  /*1ae0*/  UIADD3.X UR25, UPT, UPT, URZ, UR31, URZ, UP1, !UPT ;  /* 0x0000001fff197290 */ /* 0x000fe40008ffe4ff */
[----:B------:R-:W-:Y:S01]  /*1af0*/  UIADD3 UR32, UPT, UPT, UR32, 0xe400, URZ ;  /* 0x0000e40020207890 */ /* 0x000fe2000fffe0ff */
[----:B-1----:R-:W-:Y:S01]  /*1b00*/  SHF.L.U32 R0, R12, 0x1f, RZ ;  /* 0x0000001f0c007819 */ /* 0x002fe200000006ff */
[----:B------:R-:W-:Y:S02]  /*1b10*/  UIADD3 UR10, UP0, UPT, UR30, 0x180, URZ ;  /* 0x000001801e0a7890 */ /* 0x000fe4000ff1e0ff */
[----:B------:R-:W-:Y:S01]  /*1b20*/  UIADD3 UR8, UPT, UPT, UR8, 0x1, URZ ;  /* 0x0000000108087890 */ /* 0x000fe2000fffe0ff */
[----:B------:R4:W1:Y:S01]  /*1b30*/  SYNCS.PHASECHK.TRANS64.TRYWAIT P0, [UR6+0x20], R0 ;  /* 0x00002000ff0075a7 */ /* 0x0008620008001106 */
[----:B------:R-:W-:Y:S02]  /*1b40*/  UIMAD UR6, UR7, 0x3800, UR4 ;  /* 0x00003800070678a4 */ /* 0x000fe4000f8e0204 */
[----:B------:R-:W-:Y:S02]  /*1b50*/  UIADD3.X UR11, UPT, UPT, URZ, UR31, URZ, UP0, !UPT ;  /* 0x0000001fff0b7290 */ /* 0x000fe400087fe4ff */
[----:B------:R-:W-:Y:S01]  /*1b60*/  ULEA UR6, UR6, UR22, 0x1 ;  /* 0x0000001606067291 */ /* 0x000fe2000f8e08ff */
[----:B------:R-:W-:Y:S01]  /*1b70*/  UMOV UR26, 0x0 ;  /* 0x00000000001a7882 */ /* 0x000fe20000000000 */
[----:B------:R-:W-:Y:S02]  /*1b80*/  UMOV UR27, 0x10000000 ;  /* 0x10000000001b7882 */ /* 0x000fe40000000000 */
[----:B------:R-:W-:Y:S01]  /*1b90*/  UIADD3 UR16, UPT, UPT, UR6, 0x16400, URZ ;  /* 0x0001640006107890 */ /* 0x000fe2000fffe0ff */
[----:B------:R4:W-:Y:S01]  /*1ba0*/  UTMALDG.3D [UR32], [UR24], desc[UR26] ;  /* 0x00001a20180075b4 */ /* 0x0009e20008011000 */
[----:B------:R-:W-:Y:S01]  /*1bb0*/  UISETP.NE.AND UP0, UPT, UR8, UR23, UPT ;  /* 0x000000170800728c */ /* 0x000fe2000bf05270 */
[----:B------:R-:W-:Y:S01]  /*1bc0*/  UMOV UR6, 0x30000 ;  /* 0x0003000000067882 */ /* 0x000fe20000000000 */
[----:B------:R-:W-:Y:S01]  /*1bd0*/  UMOV UR20, UR36 ;  /* 0x0000002400147c82 */ /* 0x000fe20008000000 */
[----:B------:R-:W-:Y:S01]  /*1be0*/  UMOV UR17, UR33 ;  /* 0x0000002100117c82 */ /* 0x000fe20008000000 */
[----:B------:R-:W-:Y:S01]  /*1bf0*/  UMOV UR18, UR34 ;  /* 0x0000002200127c82 */ /* 0x000fe20008000000 */
[----:B------:R-:W-:Y:S02]  /*1c00*/  UMOV UR14, UR23 ;  /* 0x00000017000e7c82 */ /* 0x000fe40008000000 */
[----:B------:R4:W-:Y:S01]  /*1c10*/  UTMALDG.3D.MULTICAST [UR16], [UR10], UR6, desc[UR26] ;  /* 0x00001a100a0073b4 */ /* 0x0009e20008011806 */
[----:B------:R-:W-:Y:S01]  /*1c20*/  UMOV UR7, UR13 ;  /* 0x0000000d00077c82 */ /* 0x000fe20008000000 */
[----:B------:R-:W-:Y:S05]  /*1c30*/  BRA.U UP0, `(.L_x_31) ;  /* 0xfffffffd00487547 */ /* 0x000fea000b83ffff */
.L_x_25:
[----:B----4-:R-:W-:Y:S01]  /*1c40*/  ULEA UR6, UR13, UR22, 0x3 ;  /* 0x000000160d067291 */ /* 0x010fe2000f8e18ff */
[----:B-1----:R-:W-:Y:S01]  /*1c50*/  SHF.L.U32 R0, R12, 0x1f, RZ ;  /* 0x0000001f0c007819 */ /* 0x002fe200000006ff */
[----:B------:R-:W-:Y:S01]  /*1c60*/  @!P1 SYNCS.ARRIVE.TRANS64.A1T0 RZ, [UR22+0x68], RZ ;  /* 0x000068ffffff99a7 */ /* 0x000fe20008100016 */
[----:B------:R-:W-:-:S06]  /*1c70*/  UISETP.GT.AND UP0, UPT, UR42, UR41, UPT ;  /* 0x000000292a00728c */ /* 0x000fcc000bf04270 */
[----:B--2---:R1:W2:Y:S03]  /*1c80*/  SYNCS.PHASECHK.TRANS64.TRYWAIT P0, [UR6+0x20], R0 ;  /* 0x00002000ff0075a7 */ /* 0x0042a60008001106 */
[----:B------:R-:W-:Y:S05]  /*1c90*/  BRA.U !UP0, `(.L_x_32) ;  /* 0x0000000108bc7547 */ /* 0x000fea000b800000 */
[----:B------:R-:W-:Y:S01]  /*1ca0*/  UIADD3 UR29, UPT, UPT, UR43, UR14, URZ ;  /* 0x0000000e2b1d7290 */ /* 0x000fe2000fffe0ff */
[----:B------:R-:W-:-:S11]  /*1cb0*/  UMOV UR6, UR13 ;  /* 0x0000000d00067c82 */ /* 0x000fd60008000000 */
.L_x_38:
[----:B--2---:R-:W-:Y:S01]  /*1cc0*/  @!P3 MOV R2, 0x9000 ;  /* 0x000090000002b802 */ /* 0x004fe20000000f00 */
[----:B----4-:R-:W-:Y:S01]  /*1cd0*/  ULEA UR9, UR6, UR22, 0x3 ;  /* 0x0000001606097291 */ /* 0x010fe2000f8e18ff */
[----:B-12---:R-:W-:Y:S11]  /*1ce0*/  @P0 BRA `(.L_x_33) ;  /* 0x00000000000c0947 */ /* 0x006ff60003800000 */
[----:B------:R-:W-:Y:S04]  /*1cf0*/  SHF.L.U32 R3, R12, 0x1f, RZ ;  /* 0x0000001f0c037819 */ /* 0x000fe800000006ff */
[----:B------:R-:W2:Y:S02]  /*1d00*/  SYNCS.PHASECHK.TRANS64.TRYWAIT P0, [UR9+0x20], R3 ;  /* 0x00002003ff0075a7 */ /* 0x000ea40008001109 */
[----:B--2---:R-:W-:Y:S05]  /*1d10*/  @!P0 BRA `(.L_x_34) ;  /* 0x0000007000988947 */ /* 0x004fea0003800000 */
.L_x_33:
[----:B------:R2:W-:Y:S01]  /*1d20*/  @!P3 SYNCS.ARRIVE.TRANS64 RZ, [UR9], R2 ;  /* 0x00000002ffffb9a7 */ /* 0x0005e20008000009 */
[----:B------:R-:W-:Y:S04]  /*1d30*/  ULOP3.LUT UR7, UR28, 0x2, URZ, 0xfc, !UPT ;  /* 0x000000021c077892 */ /* 0x000fe8000f8efcff */
[----:B------:R-:W-:Y:S09]  /*1d40*/  UISETP.NE.AND UP0, UPT, UR7, 0x2, UPT ;  /* 0x000000020700788c */ /* 0x000ff2000bf05270 */
[----:B------:R-:W-:Y:S05]  /*1d50*/  BRA.U UP0, `(.L_x_35) ;  /* 0x0000000100047547 */ /* 0x000fea000b800000 */
[----:B---3--:R-:W-:Y:S05]  /*1d60*/  BPT.TRAP 0x1 ;  /* 0x000000040000795c */ /* 0x008fea0000300000 */
.L_x_35:
[----:B------:R-:W-:Y:S04]  /*1d70*/  BSSY.RECONVERGENT B0, `(.L_x_36) ;  /* 0x0000003000007945 */ /* 0x000fe80003800200 */
[----:B------:R-:W-:Y:S05]  /*1d80*/  @P2 BRA `(.L_x_37) ;  /* 0x0000000000042947 */ /* 0x000fea0003800000 */
[----:B---3--:R-:W-:Y:S05]  /*1d90*/  BPT.TRAP 0x1 ;  /* 0x000000040000795c */ /* 0x008fea0000300000 */
.L_x_37:
[----:B---3--:R-:W-:Y:S05]  /*1da0*/  BSYNC.RECONVERGENT B0 ;  /* 0x0000000000007941 */ /* 0x008fea0003800200 */
.L_x_36:
[----:B------:R-:W-:Y:S02]  /*1db0*/  UIADD3 UR7, UPT, UPT, UR6, 0x1, URZ ;  /* 0x0000000106077890 */ /* 0x000fe4000fffe0ff */
[----:B------:R-:W-:Y:S02]  /*1dc0*/  UIADD3 UR24, UP1, UPT, UR30, 0x80, URZ ;  /* 0x000000801e187890 */ /* 0x000fe4000ff3e0ff */
[----:B------:R-:W-:Y:S02]  /*1dd0*/  UISETP.NE.AND UP0, UPT, UR7, 0x4, UPT ;  /* 0x000000040700788c */ /* 0x000fe4000bf05270 */
[----:B------:R-:W-:Y:S02]  /*1de0*/  USHF.L.U32 UR10, UR14, 0x6, URZ ;  /* 0x000000060e0a7899 */ /* 0x000fe400080006ff */
[----:B------:R-:W-:Y:S02]  /*1df0*/  USEL UR8, URZ, 0x1, UP0 ;  /* 0x00000001ff087887 */ /* 0x000fe40008000000 */
[----:B------:R-:W-:Y:S02]  /*1e00*/  USEL UR13, UR7, URZ, UP0 ;  /* 0x000000ff070d7287 */ /* 0x000fe40008000000 */
[----:B------:R-:W-:Y:S02]  /*1e10*/  UIADD3.X UR25, UPT, UPT, URZ, UR31, URZ, UP1, !UPT ;  /* 0x0000001fff197290 */ /* 0x000fe40008ffe4ff */
[----:B------:R-:W-:Y:S01]  /*1e20*/  ULEA UR7, UR13, UR22, 0x3 ;  /* 0x000000160d077291 */ /* 0x000fe2000f8e18ff */
[----:B------:R-:W-:Y:S01]  /*1e30*/  LOP3.LUT R12, R12, UR8, RZ, 0x3c, !PT ;  /* 0x000000080c0c7c12 */ /* 0x000fe2000f8e3cff */
[----:B------:R-:W-:Y:S02]  /*1e40*/  ULEA UR8, UR6, UR22, 0xd ;  /* 0x0000001606087291 */ /* 0x000fe4000f8e68ff */
[----:B------:R-:W-:Y:S01]  /*1e50*/  UIADD3 UR26, UP0, UPT, UR30, 0x180, URZ ;  /* 0x000001801e1a7890 */ /* 0x000fe2000ff1e0ff */
[----:B-1----:R-:W-:Y:S01]  /*1e60*/  SHF.L.U32 R0, R12, 0x1f, RZ ;  /* 0x0000001f0c007819 */ /* 0x002fe200000006ff */
[----:B------:R-:W-:Y:S02]  /*1e70*/  UIADD3 UR8, UPT, UPT, UR8, 0xe400, URZ ;  /* 0x0000e40008087890 */ /* 0x000fe4000fffe0ff */
[----:B------:R-:W-:Y:S01]  /*1e80*/  UIMAD UR16, UR6, 0x7000, UR5 ;  /* 0x00007000061078a4 */ /* 0x000fe2000f8e0205 */
[----:B------:R4:W1:Y:S01]  /*1e90*/  SYNCS.PHASECHK.TRANS64.TRYWAIT P0, [UR7+0x20], R0 ;  /* 0x00002000ff0075a7 */ /* 0x0008620008001107 */
[----:B------:R-:W-:Y:S01]  /*1ea0*/  UMOV UR32, 0x0 ;  /* 0x0000000000207882 */ /* 0x000fe20000000000 */
[----:B------:R-:W-:Y:S01]  /*1eb0*/  UMOV UR33, 0x10000000 ;  /* 0x1000000000217882 */ /* 0x000fe20000000000 */
[----:B------:R-:W-:Y:S01]  /*1ec0*/  UMOV UR11, UR35 ;  /* 0x00000023000b7c82 */ /* 0x000fe20008000000 */
[----:B------:R-:W-:Y:S01]  /*1ed0*/  UMOV UR12, UR36 ;  /* 0x00000024000c7c82 */ /* 0x000fe20008000000 */
[----:B------:R-:W-:Y:S01]  /*1ee0*/  UIADD3.X UR27, UPT, UPT, URZ, UR31, URZ, UP0, !UPT ;  /* 0x0000001fff1b7290 */ /* 0x000fe200087fe4ff */
[----:B------:R4:W-:Y:S01]  /*1ef0*/  UTMALDG.3D [UR8], [UR24], desc[UR32] ;  /* 0x00002008180075b4 */ /* 0x0009e20008011000 */
[----:B------:R-:W-:Y:S01]  /*1f00*/  UIADD3 UR14, UPT, UPT, UR14, 0x1, URZ ;  /* 0x000000010e0e7890 */ /* 0x000fe2000fffe0ff */
[----:B------:R-:W-:Y:S01]  /*1f10*/  UMOV UR7, 0x30000 ;  /* 0x0003000000077882 */ /* 0x000fe20000000000 */
[----:B------:R-:W-:Y:S01]  /*1f20*/  UMOV UR20, UR36 ;  /* 0x0000002400147c82 */ /* 0x000fe20008000000 */
[----:B------:R-:W-:Y:S01]  /*1f30*/  UMOV UR17, UR9 ;  /* 0x0000000900117c82 */ /* 0x000fe20008000000 */
[----:B------:R-:W-:Y:S01]  /*1f40*/  UMOV UR18, UR10 ;  /* 0x0000000a00127c82 */ /* 0x000fe20008000000 */
[----:B------:R-:W-:Y:S02]  /*1f50*/  UISETP.NE.AND UP0, UPT, UR14, UR29, UPT ;  /* 0x0000001d0e00728c */ /* 0x000fe4000bf05270 */
[----:B------:R4:W-:Y:S01]  /*1f60*/  UTMALDG.3D.MULTICAST [UR16], [UR26], UR7, desc[UR32] ;  /* 0x000020101a0073b4 */ /* 0x0009e20008011807 */
[----:B------:R-:W-:Y:S06]  /*1f70*/  UMOV UR6, UR13 ;  /* 0x0000000d00067c82 */ /* 0x000fec0008000000 */
[----:B------:R-:W-:Y:S05]  /*1f80*/  BRA.U UP0, `(.L_x_38) ;  /* 0xfffffffd004c7547 */ /* 0x000fea000b83ffff */
.L_x_32:
[C---:B------:R-:W-:Y:S01]  /*1f90*/  LEA R3, R11.reuse, UR22, 0x3 ;  /* 0x000000160b037c11 */ /* 0x040fe2000f8e18ff */
[----:B------:R-:W-:Y:S01]  /*1fa0*/  NOP ;  /* 0x0000000000007918 */ /* 0x000fe20000000000 */
[----:B-1--4-:R-:W-:Y:S02]  /*1fb0*/  SHF.L.U32 R0, R10, 0x1f, RZ ;  /* 0x0000001f0a007819 */ /* 0x012fe400000006ff */
[----:B------:R-:W-:Y:S02]  /*1fc0*/  LEA R5, R11, UR22, 0x4 ;  /* 0x000000160b057c11 */ /* 0x000fe4000f8e20ff */
[----:B--2---:R-:W1:Y:S02]  /*1fd0*/  SYNCS.PHASECHK.TRANS64.TRYWAIT P0, [R3+URZ+0x70], R0 ;  /* 0x00007000030075a7 */ /* 0x004e6400080011ff */
[----:B-1----:R-:W-:Y:S05]  /*1fe0*/  @!P0 BRA `(.L_x_39) ;  /* 0x0000006c00fc8947 */ /* 0x002fea0003800000 */
.L_x_118:
[----:B------:R-:W2:Y:S01]  /*1ff0*/  LDS.128 R4, [R5+0x100] ;  /* 0x0001000005047984 */ /* 0x000ea20000000c00 */
[----:B------:R-:W-:Y:S01]  /*2000*/  UISETP.GE.AND UP0, UPT, UR15, 0x1, UPT ;  /* 0x000000010f00788c */ /* 0x000fe2000bf06270 */
[----:B------:R-:W-:Y:S01]  /*2010*/  @!PT LDS RZ, [RZ] ;  /* 0x00000000fffff984 */ /* 0x000fe20000000800 */
[----:B------:R-:W-:Y:S01]  /*2020*/  @!PT LDS RZ, [RZ] ;  /* 0x00000000fffff984 */ /* 0x000fe20000000800 */
[----:B------:R-:W-:Y:S01]  /*2030*/  @!PT LDS RZ, [RZ] ;  /* 0x00000000fffff984 */ /* 0x000fe20000000800 */
[----:B------:R-:W-:Y:S01]  /*2040*/  @!PT LDS RZ, [RZ] ;  /* 0x00000000fffff984 */ /* 0x000fe20000000800 */
[----:B------:R4:W-:Y:S06]  /*2050*/  MEMBAR.ALL.CTA ;  /* 0x0000000000007992 */ /* 0x0009ec0000008000 */
[----:B----4-:R-:W4:Y:S01]  /*2060*/  FENCE.VIEW.ASYNC.S ;  /* 0x00000000000073c6 */ /* 0x010f220000000000 */
[----:B--2---:R-:W-:-:S13]  /*2070*/  LOP3.LUT P0, RZ, R6, 0x1, RZ, 0xc0, !PT ;  /* 0x0000000106ff7812 */ /* 0x004fda000780c0ff */
[----:B----4-:R-:W-:Y:S01]  /*2080*/  VOTEU.ANY UP1, P0 ;  /* 0x0000000000ff7886 */ /* 0x010fe20000020100 */
[----:B------:R-:W-:-:S13]  /*2090*/  PLOP3.LUT P0, PT, PT, PT, UP1, 0x80, 0x8 ;  /* 0x000000000008781c */ /* 0x000fda0003f0f018 */
[----:B-1----:R-:W-:Y:S02]  /*20a0*/  @P0 LOP3.LUT R0, R5, 0xffff, RZ, 0xc0, !PT ;  /* 0x0000ffff05000812 */ /* 0x002fe400078ec0ff */
[----:B------:R-:W-:Y:S02]  /*20b0*/  @P0 MOV R2, R4 ;  /* 0x0000000400020202 */ /* 0x000fe40000000f00 */
[----:B------:R-:W-:Y:S01]  /*20c0*/  @P0 R2UR UR7, R0 ;  /* 0x00000000000702ca */ /* 0x000fe200000e0000 */
[----:B------:R-:W-:Y:S01]  /*20d0*/  VIADD R0, R3, 0x80 ;  /* 0x0000008003007836 */ /* 0x000fe20000000000 */
[----:B------:R-:W-:Y:S02]  /*20e0*/  @P0 SHF.R.U32.HI R4, RZ, 0x10, R5 ;  /* 0x00000010ff040819 */ /* 0x000fe40000011605 */
[----:B------:R-:W-:Y:S02]  /*20f0*/  @P0 R2UR UR8, R2 ;  /* 0x00000000020802ca */ /* 0x000fe400000e0000 */
[----:B------:R-:W-:-:S02]  /*2100*/  PRMT R0, RZ, 0x654, R0 ;  /* 0x00000654ff007816 */ /* 0x000fc40000000000 */
[----:B------:R-:W-:Y:S02]  /*2110*/  @P0 R2UR UR6, R4 ;  /* 0x00000000040602ca */ /* 0x000fe400000e0000 */
[----:B------:R1:W-:Y:S03]  /*2120*/  SYNCS.ARRIVE.TRANS64.RED.A1T0 RZ, [R0+URZ], RZ ;  /* 0x000000ff00ff79a7 */ /* 0x0003e600081004ff */
[----:B------:R-:W-:-:S04]  /*2130*/  @UP1 UMOV UR37, UR7 ;  /* 0x0000000700251c82 */ /* 0x000fc80008000000 */
[----:B------:R-:W-:-:S04]  /*2140*/  @UP1 UMOV UR38, UR8 ;  /* 0x0000000800261c82 */ /* 0x000fc80008000000 */
[----:B------:R-:W-:Y:S01]  /*2150*/  @UP1 UMOV UR36, UR6 ;  /* 0x0000000600241c82 */ /* 0x000fe20008000000 */
[----:B------:R-:W-:Y:S05]  /*2160*/  BRA.U !UP0, `(.L_x_40) ;  /* 0x0000000108d47547 */ /* 0x000fea000b800000 */
[----:B------:R-:W3:Y:S01]  /*2170*/  LDCU.128 UR16, c[0x0][0xb10] ;  /* 0x00016200ff1077ac */ /* 0x000ee20008000c00 */
[----:B------:R-:W2:Y:S01]  /*2180*/  LDCU UR12, c[0x0][0xb20] ;  /* 0x00016400ff0c77ac */ /* 0x000ea20008000800 */
[----:B------:R-:W4:Y:S01]  /*2190*/  LDCU UR20, c[0x0][0xb0c] ;  /* 0x00016180ff1477ac */ /* 0x000f220008000800 */
[----:B------:R-:W1:Y:S01]  /*21a0*/  LDCU.64 UR10, c[0x0][0xb28] ;  /* 0x00016500ff0a77ac */ /* 0x000e620008000a00 */
[----:B------:R-:W-:Y:S02]  /*21b0*/  UISETP.NE.AND UP3, UPT, UR15, 0x1, UPT ;  /* 0x000000010f00788c */ /* 0x000fe4000bf65270 */
[----:B---3--:R-:W-:Y:S02]  /*21c0*/  UIMAD.WIDE.U32 UR8, UR39, UR19, URZ ;  /* 0x00000013270872a5 */ /* 0x008fe4000f8e00ff */
[----:B------:R-:W-:Y:S02]  /*21d0*/  UIMAD.WIDE.U32 UR6, UR40, UR16, URZ ;  /* 0x00000010280672a5 */ /* 0x000fe4000f8e00ff */
[----:B------:R-:W-:-:S02]  /*21e0*/  UISETP.NE.AND UP0, UPT, UR18, 0x1, UPT ;  /* 0x000000011200788c */ /* 0x000fc4000bf05270 */
[----:B------:R-:W-:Y:S01]  /*21f0*/  UIMAD.WIDE.U32 UR32, UR37, UR19, URZ ;  /* 0x00000013252072a5 */ /* 0x000fe2000f8e00ff */
[----:B------:R-:W-:Y:S02]  /*2200*/  UMOV UR8, UR9 ;  /* 0x0000000900087c82 */ /* 0x000fe40008000000 */
[----:B------:R-:W-:Y:S01]  /*2210*/  UMOV UR6, UR7 ;  /* 0x0000000700067c82 */ /* 0x000fe20008000000 */
[----:B--2---:R-:W-:Y:S02]  /*2220*/  USHF.R.U32.HI UR8, URZ, UR12, UR8 ;  /* 0x0000000cff087299 */ /* 0x004fe40008011608 */
[----:B----4-:R-:W-:Y:S02]  /*2230*/  UISETP.NE.AND UP2, UPT, UR20, 0x1, UPT ;  /* 0x000000011400788c */ /* 0x010fe4000bf45270 */
[----:B------:R-:W-:Y:S02]  /*2240*/  USHF.R.U32.HI UR6, URZ, UR17, UR6 ;  /* 0x00000011ff067299 */ /* 0x000fe40008011606 */
[----:B------:R-:W-:-:S02]  /*2250*/  USEL UR7, UR39, UR8, !UP0 ;  /* 0x0000000827077287 */ /* 0x000fc4000c000000 */
[----:B------:R-:W-:Y:S02]  /*2260*/  USEL UR8, UR40, UR6, !UP2 ;  /* 0x0000000628087287 */ /* 0x000fe4000d000000 */
[----:B-1----:R-:W-:Y:S01]  /*2270*/  UIMAD.WIDE.U32 UR24, UR7, UR10, URZ ;  /* 0x0000000a071872a5 */ /* 0x002fe2000f8e00ff */
[----:B------:R-:W-:Y:S01]  /*2280*/  UMOV UR6, UR33 ;  /* 0x0000002100067c82 */ /* 0x000fe20008000000 */
[----:B------:R-:W-:Y:S02]  /*2290*/  UIMAD.WIDE.U32 UR26, UR38, UR16, URZ ;  /* 0x00000010261a72a5 */ /* 0x000fe4000f8e00ff */
[----:B------:R-:W-:-:S03]  /*22a0*/  UIMAD.WIDE.U32 UR32, UR8, UR10, URZ ;  /* 0x0000000a082072a5 */ /* 0x000fc6000f8e00ff */
[----:B------:R-:W-:Y:S01]  /*22b0*/  UMOV UR24, UR25 ;  /* 0x0000001900187c82 */ /* 0x000fe20008000000 */
[----:B------:R-:W-:Y:S02]  /*22c0*/  USHF.R.U32.HI UR6, URZ, UR12, UR6 ;  /* 0x0000000cff067299 */ /* 0x000fe40008011606 */
[----:B------:R-:W-:Y:S01]  /*22d0*/  @UP3 USHF.R.U32.HI UR7, URZ, UR11, UR24 ;  /* 0x0000000bff073299 */ /* 0x000fe20008011618 */
[----:B------:R-:W-:Y:S01]  /*22e0*/  UMOV UR26, UR27 ;  /* 0x0000001b001a7c82 */ /* 0x000fe20008000000 */
[----:B------:R-:W-:Y:S01]  /*22f0*/  UMOV UR32, UR33 ;  /* 0x0000002100207c82 */ /* 0x000fe20008000000 */
[----:B------:R-:W-:Y:S02]  /*2300*/  USHF.R.U32.HI UR17, URZ, UR17, UR26 ;  /* 0x00000011ff117299 */ /* 0x000fe4000801161a */
[----:B------:R-:W-:Y:S02]  /*2310*/  USEL UR6, UR37, UR6, !UP0 ;  /* 0x0000000625067287 */ /* 0x000fe4000c000000 */
[----:B------:R-:W-:-:S02]  /*2320*/  @UP3 USHF.R.U32.HI UR8, URZ, UR11, UR32 ;  /* 0x0000000bff083299 */ /* 0x000fc40008011620 */
[----:B------:R-:W-:Y:S02]  /*2330*/  UIMAD UR9, UR15, UR7, URZ ;  /* 0x000000070f0972a4 */ /* 0x000fe4000f8e02ff */
[----:B------:R-:W-:Y:S02]  /*2340*/  USEL UR7, UR38, UR17, !UP2 ;  /* 0x0000001126077287 */ /* 0x000fe4000d000000 */
[----:B------:R-:W-:Y:S02]  /*2350*/  UIMAD UR12, UR15, UR8, URZ ;  /* 0x000000080f0c72a4 */ /* 0x000fe4000f8e02ff */
[----:B------:R-:W-:Y:S02]  /*2360*/  UISETP.GE.AND UP0, UPT, UR6, UR9, UPT ;  /* 0x000000090600728c */ /* 0x000fe4000bf06270 */
[----:B------:R-:W-:Y:S02]  /*2370*/  UIMAD.WIDE.U32 UR24, UR6, UR10, URZ ;  /* 0x0000000a061872a5 */ /* 0x000fe4000f8e00ff */
[----:B------:R-:W-:-:S02]  /*2380*/  UISETP.GE.OR UP0, UPT, UR7, UR12, UP0 ;  /* 0x0000000c0700728c */ /* 0x000fc40008706670 */
[----:B------:R-:W-:Y:S02]  /*2390*/  UIMAD.WIDE.U32 UR16, UR7, UR10, URZ ;  /* 0x0000000a071072a5 */ /* 0x000fe4000f8e00ff */
[----:B------:R-:W-:Y:S01]  /*23a0*/  UIADD3 UR12, UPT, UPT, -UR6, URZ, URZ ;  /* 0x000000ff060c7290 */ /* 0x000fe2000fffe1ff */
[----:B------:R-:W-:Y:S01]  /*23b0*/  UMOV UR10, UR25 ;  /* 0x00000019000a7c82 */ /* 0x000fe20008000000 */
[----:B------:R-:W-:Y:S02]  /*23c0*/  UIADD3 UR14, UPT, UPT, -UR7, URZ, URZ ;  /* 0x000000ff070e7290 */ /* 0x000fe4000fffe1ff */
[----:B------:R-:W-:-:S03]  /*23d0*/  USHF.R.U32.HI UR10, URZ, UR11, UR10 ;  /* 0x0000000bff0a7299 */ /* 0x000fc6000801160a */
[----:B------:R-:W-:Y:S01]  /*23e0*/  @!UP0 UMOV UR9, UR17 ;  /* 0x0000001100098c82 */ /* 0x000fe20008000000 */
[----:B------:R-:W-:Y:S02]  /*23f0*/  UIMAD UR12, UR18, UR12, UR37 ;  /* 0x0000000c120c72a4 */ /* 0x000fe4000f8e0225 */
[----:B------:R-:W-:Y:S02]  /*2400*/  USEL UR10, UR6, UR10, !UP3 ;  /* 0x0000000a060a7287 */ /* 0x000fe4000d800000 */
[----:B------:R-:W-:Y:S02]  /*2410*/  @!UP0 USHF.R.U32.HI UR9, URZ, UR11, UR9 ;  /* 0x0000000bff098299 */ /* 0x000fe40008011609 */
[----:B------:R-:W-:Y:S02]  /*2420*/  UIADD3 UR11, UPT, UPT, -UR10, URZ, URZ ;  /* 0x000000ff0a0b7290 */ /* 0x000fe4000fffe1ff */
[----:B------:R-:W-:Y:S02]  /*2430*/  @!UP0 USEL UR9, UR7, UR9, !UP3 ;  /* 0x0000000907098287 */ /* 0x000fe4000d800000 */
[----:B------:R-:W-:-:S02]  /*2440*/  UIMAD UR11, UR15, UR11, UR6 ;  /* 0x0000000b0f0b72a4 */ /* 0x000fc4000f8e0206 */
[----:B------:R-:W-:Y:S02]  /*2450*/  @!UP0 UIADD3 UR10, UPT, UPT, UR10, -UR9, URZ ;  /* 0x800000090a0a8290 */ /* 0x000fe4000fffe0ff */
[----:B------:R-:W-:Y:S02]  /*2460*/  @!UP0 UIMAD UR9, UR11, UR8, UR9 ;  /* 0x000000080b0982a4 */ /* 0x000fe4000f8e0209 */
[----:B------:R-:W-:Y:S02]  /*2470*/  @!UP0 UIMAD UR6, UR15, UR10, UR7 ;  /* 0x0000000a0f0682a4 */ /* 0x000fe4000f8e0207 */
[----:B------:R-:W-:Y:S02]  /*2480*/  UIMAD UR8, UR20, UR14, UR38 ;  /* 0x0000000e140872a4 */ /* 0x000fe4000f8e0226 */
[----:B------:R-:W-:Y:S01]  /*2490*/  UIMAD UR37, UR6, UR18, UR12 ;  /* 0x00000012062572a4 */ /* 0x000fe2000f8e020c */
[----:B------:R-:W-:Y:S02]  /*24a0*/  @!UP0 UMOV UR7, UR9 ;  /* 0x0000000900078c82 */ /* 0x000fe40008000000 */
[----:B------:R-:W-:-:S12]  /*24b0*/  UIMAD UR38, UR7, UR20, UR8 ;  /* 0x00000014072672a4 */ /* 0x000fd8000f8e0208 */
.L_x_40:
[----:B------:R-:W2:Y:S02]  /*24c0*/  LDCU UR6, c[0x0][0xb30] ;  /* 0x00016600ff0677ac */ /* 0x000ea40008000800 */
[----:B--2---:R-:W-:-:S09]  /*24d0*/  UISETP.NE.AND UP0, UPT, UR6, 0x1, UPT ;  /* 0x000000010600788c */ /* 0x004fd2000bf05270 */
[----:B------:R-:W-:Y:S05]  /*24e0*/  BRA.U UP0, `(.L_x_41) ;  /* 0x0000000100447547 */ /* 0x000fea000b800000 */
[----:B------:R-:W2:Y:S01]  /*24f0*/  LDCU.128 UR16, c[0x0][0xb10] ;  /* 0x00016200ff1077ac */ /* 0x000ea20008000c00 */
[----:B------:R-:W4:Y:S01]  /*2500*/  LDCU UR10, c[0x0][0xb0c] ;  /* 0x00016180ff0a77ac */ /* 0x000f220008000800 */
[----:B------:R-:W1:Y:S01]  /*2510*/  LDCU UR11, c[0x0][0xb20] ;  /* 0x00016400ff0b77ac */ /* 0x000e620008000800 */
[----:B--2---:R-:W-:Y:S02]  /*2520*/  UIMAD.WIDE.U32 UR8, UR38, UR16, URZ ;  /* 0x00000010260872a5 */ /* 0x004fe4000f8e00ff */
[----:B------:R-:W-:Y:S02]  /*2530*/  UIMAD.WIDE.U32 UR6, UR37, UR19, URZ ;  /* 0x00000013250672a5 */ /* 0x000fe4000f8e00ff */
[----:B----4-:R-:W-:Y:S02]  /*2540*/  UISETP.NE.AND UP2, UPT, UR10, 0x1, UPT ;  /* 0x000000010a00788c */ /* 0x010fe4000bf45270 */
[----:B------:R-:W-:Y:S01]  /*2550*/  UISETP.NE.AND UP0, UPT, UR18, 0x1, UPT ;  /* 0x000000011200788c */ /* 0x000fe2000bf05270 */
[----:B------:R-:W-:-:S02]  /*2560*/  UMOV UR8, UR9 ;  /* 0x0000000900087c82 */ /* 0x000fc40008000000 */
[----:B------:R-:W-:Y:S01]  /*2570*/  UMOV UR6, UR7 ;  /* 0x0000000700067c82 */ /* 0x000fe20008000000 */
[----:B------:R-:W-:Y:S02]  /*2580*/  USHF.R.U32.HI UR17, URZ, UR17, UR8 ;  /* 0x00000011ff117299 */ /* 0x000fe40008011608 */
[----:B-1----:R-:W-:Y:S02]  /*2590*/  USHF.R.U32.HI UR6, URZ, UR11, UR6 ;  /* 0x0000000bff067299 */ /* 0x002fe40008011606 */
[----:B------:R-:W-:Y:S02]  /*25a0*/  USEL UR7, UR38, UR17, !UP2 ;  /* 0x0000001126077287 */ /* 0x000fe4000d000000 */
[----:B------:R-:W-:-:S04]  /*25b0*/  USEL UR6, UR37, UR6, !UP0 ;  /* 0x0000000625067287 */ /* 0x000fc8000c000000 */
[----:B------:R-:W-:Y:S02]  /*25c0*/  UIADD3 UR8, UPT, UPT, UR7, -UR6, URZ ;  /* 0x8000000607087290 */ /* 0x000fe4000fffe0ff */
[----:B------:R-:W-:Y:S02]  /*25d0*/  UIADD3 UR6, UPT, UPT, -UR7, UR6, URZ ;  /* 0x0000000607067290 */ /* 0x000fe4000fffe1ff */
[----:B------:R-:W-:Y:S02]  /*25e0*/  UIMAD UR37, UR8, UR18, UR37 ;  /* 0x00000012082572a4 */ /* 0x000fe4000f8e0225 */
[----:B------:R-:W-:-:S12]  /*25f0*/  UIMAD UR38, UR6, UR10, UR38 ;  /* 0x0000000a062672a4 */ /* 0x000fd8000f8e0226 */
.L_x_41:
[----:B------:R-:W-:Y:S01]  /*2600*/  VIADD R11, R11, 0x1 ;  /* 0x000000010b0b7836 */ /* 0x000fe20000000000 */
[----:B------:R-:W-:Y:S01]  /*2610*/  PLOP3.LUT P1, PT, PT, PT, PT, 0x80, 0x8 ;  /* 0x000000000008781c */ /* 0x000fe20003f2f070 */
[----:B------:R-:W-:Y:S02]  /*2620*/  UIADD3 UR45, UPT, UPT, UR38, UR57, URZ ;  /* 0x00000039262d7290 */ /* 0x000fe4000fffe0ff */
[----:B------:R-:W-:Y:S01]  /*2630*/  UIADD3 UR46, UPT, UPT, UR37, UR56, URZ ;  /* 0x00000038252e7290 */ /* 0x000fe2000fffe0ff */
[----:B------:R-:W-:-:S04]  /*2640*/  ISETP.NE.AND P0, PT, R11, 0x2, PT ;  /* 0x000000020b00780c */ /* 0x000fc80003f05270 */
[----:B------:R-:W-:Y:S02]  /*2650*/  SEL R3, RZ, 0x1, P0 ;  /* 0x00000001ff037807 */ /* 0x000fe40000000000 */
[----:B------:R-:W-:Y:S02]  /*2660*/  SEL R11, R11, RZ, P0 ;  /* 0x000000ff0b0b7207 */ /* 0x000fe40000000000 */
[----:B------:R-:W-:Y:S01]  /*2670*/  LOP3.LUT R10, R10, R3, RZ, 0x3c, !PT ;  /* 0x000000030a0a7212 */ /* 0x000fe200078e3cff */
[----:B------:R-:W-:Y:S06]  /*2680*/  BRA.U UP1, `(.L_x_42) ;  /* 0xfffffff1015c7547 */ /* 0x000fec000b83ffff */
[----:B------:R-:W-:Y:S01]  /*2690*/  UIADD3 UR22, UPT, UPT, UR22, 0x20, URZ ;  /* 0x0000002016167890 */ /* 0x000fe2000fffe0ff */
[----:B------:R-:W-:-:S03]  /*26a0*/  SHF.L.U32 R3, R12, 0x1f, RZ ;  /* 0x0000001f0c037819 */ /* 0x000fc600000006ff */
[----:B------:R-:W-:-:S09]  /*26b0*/  ULEA UR4, UR13, UR22, 0x3 ;  /* 0x000000160d047291 */ /* 0x000fd2000f8e18ff */
[----:B------:R-:W2:Y:S02]  /*26c0*/  SYNCS.PHASECHK.TRANS64.TRYWAIT P0, [UR4], R3 ;  /* 0x00000003ff0075a7 */ /* 0x000ea40008001104 */
[----:B--2---:R-:W-:Y:S05]  /*26d0*/  @!P0 BRA `(.L_x_43) ;  /* 0x0000006800548947 */ /* 0x004fea0003800000 */
.L_x_120:
[----:B------:R-:W-:-:S04]  /*26e0*/  UIADD3 UR4, UPT, UPT, UR13, 0x1, URZ ;  /* 0x000000010d047890 */ /* 0x000fc8000fffe0ff */
[----:B------:R-:W-:-:S04]  /*26f0*/  UISETP.NE.AND UP0, UPT, UR4, 0x4, UPT ;  /* 0x000000040400788c */ /* 0x000fc8000bf05270 */
[----:B------:R-:W-:Y:S02]  /*2700*/  USEL UR6, URZ, 0x1, UP0 ;  /* 0x00000001ff067887 */ /* 0x000fe40008000000 */
[----:B------:R-:W-:-:S04]  /*2710*/  USEL UR4, UR4, URZ, UP0 ;  /* 0x000000ff04047287 */ /* 0x000fc80008000000 */
[----:B------:R-:W-:Y:S01]  /*2720*/  ULEA UR5, UR4, UR22, 0x3 ;  /* 0x0000001604057291 */ /* 0x000fe2000f8e18ff */
[----:B------:R-:W-:-:S04]  /*2730*/  LOP3.LUT R2, R12, UR6, RZ, 0x3c, !PT ;  /* 0x000000060c027c12 */ /* 0x000fc8000f8e3cff */
[----:B-1----:R-:W-:-:S04]  /*2740*/  SHF.L.U32 R3, R2, 0x1f, RZ ;  /* 0x0000001f02037819 */ /* 0x002fc800000006ff */
[----:B------:R-:W1:Y:S02]  /*2750*/  SYNCS.PHASECHK.TRANS64.TRYWAIT P0, [UR5], R3 ;  /* 0x00000003ff0075a7 */ /* 0x000e640008001105 */
[----:B-1----:R-:W-:Y:S05]  /*2760*/  @!P0 BRA `(.L_x_44) ;  /* 0x0000006800488947 */ /* 0x002fea0003800000 */
.L_x_122:
        /* <DEDUP_REMOVED lines=9> */
.L_x_124:
[----:B------:R-:W-:-:S04]  /*2800*/  UIADD3 UR4, UPT, UPT, UR4, 0x1, URZ ;  /* 0x0000000104047890 */ /* 0x000fc8000fffe0ff */
[----:B------:R-:W-:-:S04]  /*2810*/  UISETP.NE.AND UP0, UPT, UR4, 0x4, UPT ;  /* 0x000000040400788c */ /* 0x000fc8000bf05270 */
[----:B------:R-:W-:Y:S02]  /*2820*/  USEL UR5, URZ, 0x1, UP0 ;  /* 0x00000001ff057887 */ /* 0x000fe40008000000 */
[----:B------:R-:W-:-:S04]  /*2830*/  USEL UR4, UR4, URZ, UP0 ;  /* 0x000000ff04047287 */ /* 0x000fc80008000000 */
[----:B------:R-:W-:Y:S01]  /*2840*/  ULEA UR4, UR4, UR22, 0x3 ;  /* 0x0000001604047291 */ /* 0x000fe2000f8e18ff */
[----:B-1----:R-:W-:-:S04]  /*2850*/  LOP3.LUT R3, R2, UR5, RZ, 0x3c, !PT ;  /* 0x0000000502037c12 */ /* 0x002fc8000f8e3cff */
[----:B------:R-:W-:Y:S01]  /*2860*/  SHF.L.U32 R3, R3, 0x1f, RZ ;  /* 0x0000001f03037819 */ /* 0x000fe200000006ff */
[----:B------:R-:W-:-:S07]  /*2870*/  IMAD.U32 R0, RZ, RZ, UR4 ;  /* 0x00000004ff007e24 */ /* 0x000fce000f8e00ff */
.L_x_46:
[----:B-1----:R1:W2:Y:S02]  /*2880*/  SYNCS.PHASECHK.TRANS64.TRYWAIT P0, [R0+URZ], R3 ;  /* 0x00000003000075a7 */ /* 0x0022a400080011ff */
[----:B--2---:R-:W-:Y:S05]  /*2890*/  @!P0 NANOSLEEP.SYNCS 0x989680 ;  /* 0x009896800000895d */ /* 0x004fea0003900000 */
[----:B------:R-:W2:Y:S02]  /*28a0*/  @!P0 SYNCS.PHASECHK.TRANS64 P0, [R0+URZ], R3 ;  /* 0x00000003000085a7 */ /* 0x000ea400080010ff */
[----:B--23--:R-:W-:Y:S05]  /*28b0*/  @P0 EXIT ;  /* 0x000000000000094d */ /* 0x00cfea0003800000 */
[----:B------:R-:W-:Y:S05]  /*28c0*/  BRA `(.L_x_46) ;  /* 0xfffffffc00ec7947 */ /* 0x000fea000383ffff */
.L_x_22:
[----:B------:R-:W-:-:S04]  /*28d0*/  UISETP.NE.AND UP0, UPT, UR21, URZ, UPT ;  /* 0x000000ff1500728c */ /* 0x000fc8000bf05270 */
[----:B------:R-:W-:-:S09]  /*28e0*/  UISETP.NE.OR UP0, UPT, UR14, 0x1, UP0 ;  /* 0x000000010e00788c */ /* 0x000fd20008705670 */
[----:B------:R-:W-:Y:S05]  /*28f0*/  BRA.U UP0, `(.L_x_47) ;  /* 0x0000000500487547 */ /* 0x000fea000b800000 */
[----:B------:R-:W-:Y:S01]  /*2900*/  ISETP.GE.U32.AND P2, PT, R0, 0x2, PT ;  /* 0x000000020000780c */ /* 0x000fe20003f46070 */
[----:B------:R-:W-:Y:S01]  /*2910*/  IMAD.MOV.U32 R12, RZ, RZ, 0x1 ;  /* 0x00000001ff0c7424 */ /* 0x000fe200078e00ff */
[----:B------:R-:W-:Y:S02]  /*2920*/  CS2R R10, SRZ ;  /* 0x00000000000a7805 */ /* 0x000fe4000001ff00 */
[----:B------:R-:W-:Y:S01]  /*2930*/  CS2R R8, SRZ ;  /* 0x0000000000087805 */ /* 0x000fe2000001ff00 */
[----:B------:R-:W-:Y:S01]  /*2940*/  UMOV UR4, 0x400 ;  /* 0x0000040000047882 */ /* 0x000fe20000000000 */
[----:B------:R-:W-:Y:S01]  /*2950*/  UMOV UR5, URZ ;  /* 0x000000ff00057c82 */ /* 0x000fe20008000000 */
[----:B------:R-:W-:-:S12]  /*2960*/  ULEA UR21, UR21, UR4, 0x18 ;  /* 0x0000000415157291 */ /* 0x000fd8000f8ec0ff */
.L_x_51:
[----:B------:R-:W-:Y:S02]  /*2970*/  LEA R2, R8, UR21, 0x3 ;  /* 0x0000001508027c11 */ /* 0x000fe4000f8e18ff */
[----:B------:R-:W-:-:S03]  /*2980*/  SHF.L.U32 R5, R9, 0x1f, RZ ;  /* 0x0000001f09057819 */ /* 0x000fc600000006ff */
[----:B------:R-:W-:Y:S01]  /*2990*/  VIADD R4, R2, 0xe0 ;  /* 0x000000e002047836 */ /* 0x000fe20000000000 */
[----:B------:R-:W1:Y:S02]  /*29a0*/  SYNCS.PHASECHK.TRANS64.TRYWAIT P0, [R2+URZ+0xd0], R5 ;  /* 0x0000d005020075a7 */ /* 0x000e6400080011ff */
[----:B-1----:R-:W-:Y:S05]  /*29b0*/  @!P0 BRA `(.L_x_48) ;  /* 0x0000006400e48947 */ /* 0x002fea0003800000 */
.L_x_125:
[----:B------:R-:W-:Y:S01]  /*29c0*/  ULEA UR4, UR5, UR21, 0x3 ;  /* 0x0000001505047291 */ /* 0x000fe2000f8e18ff */
[----:B------:R-:W-:Y:S02]  /*29d0*/  PRMT R4, RZ, 0x654, R4 ;  /* 0x00000654ff047816 */ /* 0x000fe40000000004 */
[----:B-1----:R-:W-:Y:S01]  /*29e0*/  SHF.L.U32 R5, R12, 0x1f, RZ ;  /* 0x0000001f0c057819 */ /* 0x002fe200000006ff */
[----:B------:R-:W-:Y:S01]  /*29f0*/  UIADD3 UR6, UPT, UPT, UR4, 0x70, URZ ;  /* 0x0000007004067890 */ /* 0x000fe2000fffe0ff */
[----:B------:R1:W-:Y:S05]  /*2a00*/  SYNCS.ARRIVE.TRANS64.RED.A1T0 RZ, [R4+URZ], RZ ;  /* 0x000000ff04ff79a7 */ /* 0x0003ea00081004ff */
[----:B------:R-:W-:Y:S01]  /*2a10*/  IMAD.U32 R7, RZ, RZ, UR6 ;  /* 0x00000006ff077e24 */ /* 0x000fe2000f8e00ff */
[----:B------:R-:W2:Y:S04]  /*2a20*/  SYNCS.PHASECHK.TRANS64.TRYWAIT P0, [UR4+0x80], R5 ;  /* 0x00008005ff0075a7 */ /* 0x000ea80008001104 */
[----:B------:R-:W-:Y:S01]  /*2a30*/  PRMT R6, R0, 0x654, R7 ;  /* 0x0000065400067816 */ /* 0x000fe20000000007 */
[----:B-1----:R-:W-:Y:S01]  /*2a40*/  @!P2 IMAD.MOV.U32 R4, RZ, RZ, 0x10 ;  /* 0x00000010ff04a424 */ /* 0x002fe200078e00ff */
[----:B--2---:R-:W-:Y:S06]  /*2a50*/  @!P0 BRA `(.L_x_49) ;  /* 0x0000006400d08947 */ /* 0x004fec0003800000 */
.L_x_127:
[----:B------:R-:W-:Y:S01]  /*2a60*/  ULEA UR6, UR5, UR21, 0x4 ;  /* 0x0000001505067291 */ /* 0x000fe2000f8e20ff */
[----:B------:R-:W-:Y:S01]  /*2a70*/  SEL R3, R6, R3, !P2 ;  /* 0x0000000306037207 */ /* 0x000fe20005000000 */
[----:B------:R-:W-:Y:S01]  /*2a80*/  UIADD3 UR7, UPT, UPT, UR4, 0x70, URZ ;  /* 0x0000007004077890 */ /* 0x000fe2000fffe0ff */
[----:B-1----:R-:W-:Y:S01]  /*2a90*/  LEA R2, R11, UR21, 0x3 ;  /* 0x000000150b027c11 */ /* 0x002fe2000f8e18ff */
[----:B------:R-:W-:Y:S01]  /*2aa0*/  UIADD3 UR6, UPT, UPT, UR6, 0x100, URZ ;  /* 0x0000010006067890 */ /* 0x000fe2000fffe0ff */
[----:B------:R-:W-:Y:S01]  /*2ab0*/  SHF.L.U32 R5, R10, 0x1f, RZ ;  /* 0x0000001f0a057819 */ /* 0x000fe200000006ff */
[----:B------:R1:W-:Y:S01]  /*2ac0*/  @!P2 SYNCS.ARRIVE.TRANS64.RED RZ, [R3+URZ], R4 ;  /* 0x0000000403ffa9a7 */ /* 0x0003e200080004ff */
[----:B------:R-:W-:Y:S01]  /*2ad0*/  UIADD3 UR4, UPT, UPT, UR5, 0x1, URZ ;  /* 0x0000000105047890 */ /* 0x000fe2000fffe0ff */
[----:B------:R-:W-:-:S03]  /*2ae0*/  VIADD R8, R8, 0x1 ;  /* 0x0000000108087836 */ /* 0x000fc60000000000 */
[----:B------:R-:W-:Y:S02]  /*2af0*/  UISETP.NE.AND UP0, UPT, UR4, 0x2, UPT ;  /* 0x000000020400788c */ /* 0x000fe4000bf05270 */
[----:B------:R-:W-:Y:S06]  /*2b00*/  UGETNEXTWORKID.BROADCAST [UR6], [UR7] ;  /* 0x00000000060073ca */ /* 0x000fec0008000100 */
[----:B------:R-:W-:Y:S01]  /*2b10*/  USEL UR6, URZ, 0x1, UP0 ;  /* 0x00000001ff067887 */ /* 0x000fe20008000000 */
[----:B------:R-:W-:Y:S01]  /*2b20*/  ISETP.NE.AND P0, PT, R8, 0x2, PT ;  /* 0x000000020800780c */ /* 0x000fe20003f05270 */
[----:B------:R-:W-:Y:S01]  /*2b30*/  USEL UR5, UR4, URZ, UP0 ;  /* 0x000000ff04057287 */ /* 0x000fe20008000000 */
[----:B------:R-:W2:Y:S03]  /*2b40*/  SYNCS.PHASECHK.TRANS64.TRYWAIT P1, [R2+URZ+0x70], R5 ;  /* 0x00007005020075a7 */ /* 0x000ea600080211ff */
[----:B------:R-:W-:Y:S01]  /*2b50*/  LOP3.LUT R12, R12, UR6, RZ, 0x3c, !PT ;  /* 0x000000060c0c7c12 */ /* 0x000fe2000f8e3cff */
[----:B-12---:R-:W-:Y:S07]  /*2b60*/  @!P1 BRA `(.L_x_50) ;  /* 0x0000006400a49947 */ /* 0x006fee0003800000 */
.L_x_128:
[C---:B------:R-:W-:Y:S01]  /*2b70*/  LEA R4, R11.reuse, UR21, 0x4 ;  /* 0x000000150b047c11 */ /* 0x040fe2000f8e20ff */
[----:B-1----:R-:W-:Y:S01]  /*2b80*/  VIADD R2, R2, 0x80 ;  /* 0x0000008002027836 */ /* 0x002fe20000000000 */
[----:B------:R-:W-:Y:S01]  /*2b90*/  SEL R8, R8, RZ, P0 ;  /* 0x000000ff08087207 */ /* 0x000fe20000000000 */
[----:B------:R-:W-:-:S03]  /*2ba0*/  VIADD R11, R11, 0x1 ;  /* 0x000000010b0b7836 */ /* 0x000fc60000000000 */
[----:B------:R-:W1:Y:S01]  /*2bb0*/  LDS.128 R4, [R4+0x100] ;  /* 0x0001000004047984 */ /* 0x000e620000000c00 */
[----:B------:R-:W-:Y:S02]  /*2bc0*/  PRMT R2, RZ, 0x654, R2 ;  /* 0x00000654ff027816 */ /* 0x000fe40000000002 */
[C---:B------:R-:W-:Y:S01]  /*2bd0*/  ISETP.NE.AND P1, PT, R11.reuse, 0x2, PT ;  /* 0x000000020b00780c */ /* 0x040fe20003f25270 */
[----:B------:R-:W-:Y:S01]  /*2be0*/  @!PT LDS RZ, [RZ] ;  /* 0x00000000fffff984 */ /* 0x000fe20000000800 */
[----:B------:R-:W-:Y:S01]  /*2bf0*/  @!PT LDS RZ, [RZ] ;  /* 0x00000000fffff984 */ /* 0x000fe20000000800 */
[----:B------:R-:W-:Y:S01]  /*2c00*/  @!PT LDS RZ, [RZ] ;  /* 0x00000000fffff984 */ /* 0x000fe20000000800 */
[----:B------:R-:W-:Y:S01]  /*2c10*/  @!PT LDS RZ, [RZ] ;  /* 0x00000000fffff984 */ /* 0x000fe20000000800 */
[----:B------:R2:W-:Y:S06]  /*2c20*/  MEMBAR.ALL.CTA ;  /* 0x0000000000007992 */ /* 0x0005ec0000008000 */
[----:B--2---:R-:W2:Y:S01]  /*2c30*/  FENCE.VIEW.ASYNC.S ;  /* 0x00000000000073c6 */ /* 0x004ea20000000000 */
[----:B------:R-:W-:Y:S01]  /*2c40*/  SEL R11, R11, RZ, P1 ;  /* 0x000000ff0b0b7207 */ /* 0x000fe20000800000 */
[----:B--2---:R2:W-:Y:S01]  /*2c50*/  SYNCS.ARRIVE.TRANS64.RED.A1T0 RZ, [R2+URZ], RZ ;  /* 0x000000ff02ff79a7 */ /* 0x0045e200081004ff */
[----:B-1----:R-:W-:-:S02]  /*2c60*/  LOP3.LUT P3, RZ, R6, 0x1, RZ, 0xc0, !PT ;  /* 0x0000000106ff7812 */ /* 0x002fc4000786c0ff */
[----:B------:R-:W-:-:S04]  /*2c70*/  SEL R5, RZ, 0x1, P1 ;  /* 0x00000001ff057807 */ /* 0x000fc80000800000 */
[----:B------:R-:W-:Y:S02]  /*2c80*/  LOP3.LUT R10, R10, R5, RZ, 0x3c, !PT ;  /* 0x000000050a0a7212 */ /* 0x000fe400078e3cff */
[----:B--2---:R-:W-:-:S04]  /*2c90*/  SEL R2, RZ, 0x1, P0 ;  /* 0x00000001ff027807 */ /* 0x004fc80000000000 */
[----:B------:R-:W-:Y:S01]  /*2ca0*/  LOP3.LUT R9, R9, R2, RZ, 0x3c, !PT ;  /* 0x0000000209097212 */ /* 0x000fe200078e3cff */
[----:B------:R-:W-:Y:S06]  /*2cb0*/  @P3 BRA `(.L_x_51) ;  /* 0xfffffffc002c3947 */ /* 0x000fec000383ffff */
[----:B------:R-:W-:Y:S01]  /*2cc0*/  ULEA UR4, UR5, UR21, 0x3 ;  /* 0x0000001505047291 */ /* 0x000fe2000f8e18ff */
[----:B------:R-:W-:-:S08]  /*2cd0*/  SHF.L.U32 R3, R12, 0x1f, RZ ;  /* 0x0000001f0c037819 */ /* 0x000fd000000006ff */
[----:B------:R-:W1:Y:S02]  /*2ce0*/  SYNCS.PHASECHK.TRANS64 P0, [UR4+0x80], R3 ;  /* 0x00008003ff0075a7 */ /* 0x000e640008001004 */
[----:B-1----:R-:W-:Y:S05]  /*2cf0*/  @P0 BRA `(.L_x_52) ;  /* 0x0000000000080947 */ /* 0x002fea0003800000 */
[----:B------:R-:W1:Y:S02]  /*2d00*/  SYNCS.PHASECHK.TRANS64.TRYWAIT P0, [UR4+0x80], R3 ;  /* 0x00008003ff0075a7 */ /* 0x000e640008001104 */
[----:B-1----:R-:W-:Y:S05]  /*2d10*/  @!P0 BRA `(.L_x_53) ;  /* 0x00000064004c8947 */ /* 0x002fea0003800000 */
.L_x_52:
[----:B------:R-:W-:-:S04]  /*2d20*/  UIADD3 UR6, UPT, UPT, UR5, 0x1, URZ ;  /* 0x0000000105067890 */ /* 0x000fc8000fffe0ff */
[----:B------:R-:W-:-:S04]  /*2d30*/  UISETP.NE.AND UP0, UPT, UR6, 0x2, UPT ;  /* 0x000000020600788c */ /* 0x000fc8000bf05270 */
[----:B------:R-:W-:Y:S02]  /*2d40*/  USEL UR7, URZ, 0x1, UP0 ;  /* 0x00000001ff077887 */ /* 0x000fe40008000000 */
[----:B------:R-:W-:-:S04]  /*2d50*/  USEL UR6, UR6, URZ, UP0 ;  /* 0x000000ff06067287 */ /* 0x000fc80008000000 */
[----:B------:R-:W-:Y:S01]  /*2d60*/  ULEA UR6, UR6, UR21, 0x3 ;  /* 0x0000001506067291 */ /* 0x000fe2000f8e18ff */
[----:B-1----:R-:W-:-:S04]  /*2d70*/  LOP3.LUT R3, R12, UR7, RZ, 0x3c, !PT ;  /* 0x000000070c037c12 */ /* 0x002fc8000f8e3cff */
[----:B------:R-:W-:-:S04]  /*2d80*/  SHF.L.U32 R0, R3, 0x1f, RZ ;  /* 0x0000001f03007819 */ /* 0x000fc800000006ff */
[----:B------:R-:W1:Y:S02]  /*2d90*/  SYNCS.PHASECHK.TRANS64 P0, [UR6+0x80], R0 ;  /* 0x00008000ff0075a7 */ /* 0x000e640008001006 */
[----:B-1----:R-:W-:Y:S05]  /*2da0*/  @P0 EXIT ;  /* 0x000000000000094d */ /* 0x002fea0003800000 */
[----:B------:R-:W-:Y:S02]  /*2db0*/  SHF.L.U32 R3, R3, 0x1f, RZ ;  /* 0x0000001f03037819 */ /* 0x000fe400000006ff */
[----:B------:R-:W-:-:S07]  /*2dc0*/  MOV R0, UR6 ;  /* 0x0000000600007c02 */ /* 0x000fce0008000f00 */
.L_x_54:
[----:B-1----:R1:W2:Y:S02]  /*2dd0*/  SYNCS.PHASECHK.TRANS64.TRYWAIT P0, [R0+URZ+0x80], R3 ;  /* 0x00008003000075a7 */ /* 0x0022a400080011ff */
[----:B--2---:R-:W-:Y:S05]  /*2de0*/  @!P0 NANOSLEEP.SYNCS 0x989680 ;  /* 0x009896800000895d */ /* 0x004fea0003900000 */
[----:B------:R-:W2:Y:S02]  /*2df0*/  @!P0 SYNCS.PHASECHK.TRANS64 P0, [R0+URZ+0x80], R3 ;  /* 0x00008003000085a7 */ /* 0x000ea400080010ff */
[----:B--2---:R-:W-:Y:S05]  /*2e00*/  @P0 EXIT ;  /* 0x000000000000094d */ /* 0x004fea0003800000 */
[----:B------:R-:W-:Y:S05]  /*2e10*/  BRA `(.L_x_54) ;  /* 0xfffffffc00ec7947 */ /* 0x000fea000383ffff */
.L_x_47:
[----:B------:R-:W-:Y:S05]  /*2e20*/  BRA.U UP4, `(.L_x_55) ;  /* 0x0000000d04d07547 */ /* 0x000fea000b800000 */
[----:B------:R-:W-:Y:S01]  /*2e30*/  UMOV UR4, 0x40 ;  /* 0x0000004000047882 */ /* 0x000fe20000000000 */
[----:B------:R-:W-:Y:S01]  /*2e40*/  NOP ;  /* 0x0000000000007918 */ /* 0x000fe20000000000 */
[----:B------:R-:W-:-:S03]  /*2e50*/  ULEA UR5, UR21, UR4, 0x18 ;  /* 0x0000000415057291 */ /* 0x000fc6000f8ec0ff */
[----:B------:R-:W-:Y:S02]  /*2e60*/  UMOV UR4, 0x400 ;  /* 0x0000040000047882 */ /* 0x000fe40000000000 */
[----:B------:R-:W-:-:S04]  /*2e70*/  ULEA UR21, UR21, UR4, 0x18 ;  /* 0x0000000415157291 */ /* 0x000fc8000f8ec0ff */
[----:B------:R-:W1:Y:S02]  /*2e80*/  LDS.U8 R0, [UR5+0x1c] ;  /* 0x00001c05ff007984 */ /* 0x000e640008000000 */
[----:B-1----:R-:W-:-:S13]  /*2e90*/  ISETP.NE.AND P0, PT, R0, RZ, PT ;  /* 0x000000ff0000720c */ /* 0x002fda0003f05270 */
[----:B------:R-:W-:Y:S05]  /*2ea0*/  @P0 BRA `(.L_x_56) ;  /* 0x0000000000580947 */ /* 0x000fea0003800000 */
[----:B------:R-:W-:-:S13]  /*2eb0*/  ELECT P0, URZ, PT ;  /* 0x0000000000ff782f */ /* 0x000fda0003800000 */
[----:B------:R-:W-:Y:S05]  /*2ec0*/  @!P0 BRA `(.L_x_57) ;  /* 0x0000000000608947 */ /* 0x000fea0003800000 */
[----:B------:R-:W-:Y:S01]  /*2ed0*/  UMOV UR4, 0x10 ;  /* 0x0000001000047882 */ /* 0x000fe20000000000 */
[----:B------:R-:W-:Y:S01]  /*2ee0*/  HFMA2 R0, -RZ, RZ, 0, 5.9604644775390625e-08 ;  /* 0x00000001ff007431 */ /* 0x000fe200000001ff */
[----:B------:R-:W-:-:S03]  /*2ef0*/  MOV R2, 0xffff ;  /* 0x0000ffff00027802 */ /* 0x000fc60000000f00 */
[----:B------:R-:W-:Y:S04]  /*2f00*/  DEPBAR.LE SB1, 0x36 ;  /* 0x00009d800000791a */ /* 0x000fe80000000000 */
[----:B------:R-:W1:Y:S02]  /*2f10*/  UTCATOMSWS.FIND_AND_SET.ALIGN UP0, UR4, UR4 ;  /* 0x00000004000475e3 */ /* 0x000e640008000800 */
[----:B-1----:R-:W-:Y:S01]  /*2f20*/  MOV R5, UR4 ;  /* 0x0000000400057c02 */ /* 0x002fe20008000f00 */
[----:B------:R-:W-:Y:S06]  /*2f30*/  BRA.U UP0, `(.L_x_58) ;  /* 0x0000000100187547 */ /* 0x000fec000b800000 */
.L_x_59:
[----:B------:R-:W-:Y:S05]  /*2f40*/  NANOSLEEP 0x64 ;  /* 0x000000640000795d */ /* 0x000fea0003800000 */
[----:B------:R-:W-:-:S05]  /*2f50*/  UMOV UR4, 0x10 ;  /* 0x0000001000047882 */ /* 0x000fca0000000000 */
[----:B------:R-:W-:Y:S04]  /*2f60*/  DEPBAR.LE SB1, 0x36 ;  /* 0x00009d800000791a */ /* 0x000fe80000000000 */
[----:B------:R-:W1:Y:S02]  /*2f70*/  UTCATOMSWS.FIND_AND_SET.ALIGN UP0, UR4, UR4 ;  /* 0x00000004000475e3 */ /* 0x000e640008000800 */
[----:B-1----:R-:W-:Y:S01]  /*2f80*/  MOV R5, UR4 ;  /* 0x0000000400057c02 */ /* 0x002fe20008000f00 */
[----:B------:R-:W-:Y:S05]  /*2f90*/  BRA.U !UP0, `(.L_x_59) ;  /* 0xfffffffd08e87547 */ /* 0x000fea000b83ffff */
.L_x_58:
[-C--:B------:R-:W-:Y:S02]  /*2fa0*/  SHF.L.U32 R2, R2, R5.reuse, RZ ;  /* 0x0000000502027219 */ /* 0x080fe400000006ff */
[----:B------:R-:W-:Y:S01]  /*2fb0*/  SHF.L.U32 R0, R0, R5, RZ ;  /* 0x0000000500007219 */ /* 0x000fe200000006ff */
[----:B------:R-:W-:Y:S02]  /*2fc0*/  IMAD.SHL.U32 R5, R5, 0x20, RZ ;  /* 0x0000002005057824 */ /* 0x000fe400078e00ff */
[----:B------:R1:W-:Y:S04]  /*2fd0*/  ATOMS.OR RZ, [UR5+0x14], R2 ;  /* 0x00001402ffff798c */ /* 0x0003e8000b000005 */
[----:B------:R1:W-:Y:S04]  /*2fe0*/  ATOMS.OR RZ, [UR5+0x18], R0 ;  /* 0x00001800ffff798c */ /* 0x0003e8000b000005 */
[----:B------:R1:W-:Y:S01]  /*2ff0*/  STS [UR21+0x120], R5 ;  /* 0x00012005ff007988 */ /* 0x0003e20008000815 */
[----:B------:R-:W-:Y:S05]  /*3000*/  BRA `(.L_x_57) ;  /* 0x0000000000107947 */ /* 0x000fea0003800000 */
.L_x_56:
[----:B------:R-:W-:Y:S02]  /*3010*/  MOV R0, 0xffffffff ;  /* 0xffffffff00007802 */ /* 0x000fe40000000f00 */
[----:B------:R-:W-:-:S03]  /*3020*/  MOV R4, 0x3050 ;  /* 0x0000305000047802 */ /* 0x000fc60000000f00 */
[----:B------:R1:W-:Y:S04]  /*3030*/  STS [UR21+0x120], R0 ;  /* 0x00012000ff007988 */ /* 0x0003e80008000815 */
[----:B-1---5:R-:W-:Y:S05]  /*3040*/  CALL.REL.NOINC `($__internal_1_$__cuda_sm10x_tcgen05_guardrail_trap_phase_invalid_during_alloc) ;  /* 0x0000006400e47944 */ /* 0x022fea0003c00000 */
.L_x_57:
[----:B------:R-:W-:Y:S05]  /*3050*/  WARPSYNC.ALL ;  /* 0x0000000000007948 */ /* 0x000fea0003800000 */
[----:B------:R-:W2:Y:S01]  /*3060*/  S2UR UR4, SR_CgaCtaId ;  /* 0x00000000000479c3 */ /* 0x000ea20000008800 */
[----:B------:R-:W-:Y:S01]  /*3070*/  UMOV UR27, 0x400 ;  /* 0x00000400001b7882 */ /* 0x000fe20000000000 */
[----:B------:R-:W-:-:S06]  /*3080*/  NOP ;  /* 0x0000000000007918 */ /* 0x000fcc0000000000 */
[----:B------:R-:W-:Y:S06]  /*3090*/  BAR.ARV 0x6, 0xa0 ;  /* 0x0182800000007b1d */ /* 0x000fec0000002000 */
[----:B------:R-:W3:Y:S01]  /*30a0*/  LDCU UR5, c[0x0][0x38c] ;  /* 0x00007180ff0577ac */ /* 0x000ee20008000800 */
[----:B------:R-:W-:Y:S01]  /*30b0*/  LOP3.LUT R3, R3, 0xffff, RZ, 0xc0, !PT ;  /* 0x0000ffff03037812 */ /* 0x000fe200078ec0ff */
[----:B------:R-:W-:Y:S01]  /*30c0*/  IMAD.MOV.U32 R11, RZ, RZ, 0x1 ;  /* 0x00000001ff0b7424 */ /* 0x000fe200078e00ff */
[----:B------:R-:W-:Y:S01]  /*30d0*/  CS2R R8, SRZ ;  /* 0x0000000000087805 */ /* 0x000fe2000001ff00 */
[----:B------:R-:W4:Y:S01]  /*30e0*/  LDCU UR7, c[0x0][0x38c] ;  /* 0x00007180ff0777ac */ /* 0x000f220008000800 */
[----:B------:R-:W-:Y:S01]  /*30f0*/  R2UR UR28, R3 ;  /* 0x00000000031c72ca */ /* 0x000fe200000e0000 */
[----:B------:R-:W-:Y:S01]  /*3100*/  IMAD.MOV.U32 R10, RZ, RZ, RZ ;  /* 0x000000ffff0a7224 */ /* 0x000fe200078e00ff */
[----:B------:R-:W-:Y:S01]  /*3110*/  UMOV UR30, URZ ;  /* 0x000000ff001e7c82 */ /* 0x000fe20008000000 */
[----:B------:R-:W-:Y:S01]  /*3120*/  UMOV UR23, URZ ;  /* 0x000000ff00177c82 */ /* 0x000fe20008000000 */
[----:B--2---:R-:W-:Y:S01]  /*3130*/  ULEA UR27, UR4, UR27, 0x18 ;  /* 0x0000001b041b7291 */ /* 0x004fe2000f8ec0ff */
[----:B------:R-:W-:Y:S01]  /*3140*/  UMOV UR38, 0x0 ;  /* 0x0000000000267882 */ /* 0x000fe20000000000 */
[----:B------:R-:W-:-:S02]  /*3150*/  UMOV UR39, 0x4380490 ;  /* 0x0438049000277882 */ /* 0x000fc40000000000 */
[----:B------:R-:W-:Y:S02]  /*3160*/  UIADD3 UR4, UPT, UPT, UR27, 0xe400, URZ ;  /* 0x0000e4001b047890 */ /* 0x000fe4000fffe0ff */
[----:B------:R-:W-:Y:S02]  /*3170*/  UIADD3 UR6, UPT, UPT, UR27, 0x16400, URZ ;  /* 0x000164001b067890 */ /* 0x000fe4000fffe0ff */
[----:B---3--:R-:W-:Y:S01]  /*3180*/  UIADD3 UR5, UPT, UPT, UR5, 0x3f, URZ ;  /* 0x0000003f05057890 */ /* 0x008fe2000fffe0ff */
[----:B-1----:R-:W1:Y:S01]  /*3190*/  LDS R0, [UR27+0x120] ;  /* 0x0001201bff007984 */ /* 0x002e620008000800 */
[----:B------:R-:W-:Y:S01]  /*31a0*/  UMOV UR36, 0x0 ;  /* 0x0000000000247882 */ /* 0x000fe20000000000 */
[----:B------:R-:W-:Y:S01]  /*31b0*/  UMOV UR37, 0x4380490 ;  /* 0x0438049000257882 */ /* 0x000fe20000000000 */
[----:B------:R-:W-:Y:S02]  /*31c0*/  USHF.R.S32.HI UR40, URZ, 0x1f, UR5 ;  /* 0x0000001fff287899 */ /* 0x000fe40008011405 */
[----:B----4-:R-:W-:-:S02]  /*31d0*/  UISETP.GE.AND UP4, UPT, UR7, 0x1, UPT ;  /* 0x000000010700788c */ /* 0x010fc4000bf86270 */
[----:B------:R-:W-:Y:S02]  /*31e0*/  ULEA.HI UR40, UR40, UR5, URZ, 0x6 ;  /* 0x0000000528287291 */ /* 0x000fe4000f8f30ff */
[----:B------:R-:W-:Y:S02]  /*31f0*/  USHF.R.U32.HI UR5, URZ, 0x4, UR4 ;  /* 0x00000004ff057899 */ /* 0x000fe40008011604 */
[----:B------:R-:W-:Y:S02]  /*3200*/  USHF.R.S32.HI UR40, URZ, 0x6, UR40 ;  /* 0x00000006ff287899 */ /* 0x000fe40008011428 */
[----:B------:R-:W-:Y:S02]  /*3210*/  USHF.R.U32.HI UR4, URZ, 0x4, UR6 ;  /* 0x00000004ff047899 */ /* 0x000fe40008011606 */
[----:B------:R-:W-:Y:S02]  /*3220*/  UISETP.LT.AND UP0, UPT, UR40, 0x1, UPT ;  /* 0x000000012800788c */ /* 0x000fe4000bf01270 */
[----:B------:R-:W-:-:S02]  /*3230*/  ULOP3.LUT UR5, UR5, 0x3fff, URZ, 0xc0, !UPT ;  /* 0x00003fff05057892 */ /* 0x000fc4000f8ec0ff */
[----:B------:R-:W-:Y:S02]  /*3240*/  ULOP3.LUT UR4, UR4, 0x3fff, URZ, 0xc0, !UPT ;  /* 0x00003fff04047892 */ /* 0x000fe4000f8ec0ff */
[----:B------:R-:W-:Y:S02]  /*3250*/  USEL UR41, UR40, 0x1, !UP0 ;  /* 0x0000000128297887 */ /* 0x000fe4000c000000 */
[----:B------:R-:W-:Y:S02]  /*3260*/  ULOP3.LUT UR29, UR5, 0x10000, URZ, 0xfc, !UPT ;  /* 0x00010000051d7892 */ /* 0x000fe4000f8efcff */
[----:B------:R-:W-:Y:S02]  /*3270*/  ULOP3.LUT UR4, UR4, 0x10000, URZ, 0xfc, !UPT ;  /* 0x0001000004047892 */ /* 0x000fe4000f8efcff */
[----:B------:R-:W-:Y:S01]  /*3280*/  UIADD3 UR41, UPT, UPT, -UR41, URZ, URZ ;  /* 0x000000ff29297290 */ /* 0x000fe2000fffe1ff */
[----:B------:R-:W-:Y:S01]  /*3290*/  UMOV UR34, 0x0 ;  /* 0x0000000000227882 */ /* 0x000fe20000000000 */
[----:B------:R-:W-:Y:S01]  /*32a0*/  UMOV UR35, 0x4380490 ;  /* 0x0438049000237882 */ /* 0x000fe20000000000 */
[----:B------:R-:W-:Y:S01]  /*32b0*/  UMOV UR32, 0x0 ;  /* 0x0000000000207882 */ /* 0x000fe20000000000 */
[----:B------:R-:W-:Y:S01]  /*32c0*/  UMOV UR33, 0x4380490 ;  /* 0x0438049000217882 */ /* 0x000fe20000000000 */
[----:B-1----:R-:W-:-:S15]  /*32d0*/  R2UR UR42, R0 ;  /* 0x00000000002a72ca */ /* 0x002fde00000e0000 */
.L_x_66:
[----:B------:R-:W-:Y:S02]  /*32e0*/  LEA R0, R10, UR27, 0x3 ;  /* 0x0000001b0a007c11 */ /* 0x000fe4000f8e18ff */
[----:B------:R-:W-:Y:S02]  /*32f0*/  SHF.L.U32 R5, R9, 0x1f, RZ ;  /* 0x0000001f09057819 */ /* 0x000fe400000006ff */
[----:B------:R-:W-:Y:S01]  /*3300*/  PLOP3.LUT P0, PT, PT, PT, UP4, 0x80, 0x8 ;  /* 0x000000000008781c */ /* 0x000fe20003f0f048 */
[----:B------:R-:W-:Y:S01]  /*3310*/  VIADD R3, R0, 0x80 ;  /* 0x0000008000037836 */ /* 0x000fe20000000000 */
[----:B-1----:R-:W1:Y:S02]  /*3320*/  SYNCS.PHASECHK.TRANS64.TRYWAIT P1, [R0+URZ+0x70], R5 ;  /* 0x00007005000075a7 */ /* 0x002e6400080211ff */
[----:B-1----:R-:W-:Y:S09]  /*3330*/  @!P1 BRA `(.L_x_60) ;  /* 0x0000005c00dc9947 */ /* 0x002ff20003800000 */
.L_x_130:
[----:B------:R-:W-:Y:S01]  /*3340*/  LEA R4, R10, UR27, 0x4 ;  /* 0x0000001b0a047c11 */ /* 0x000fe2000f8e20ff */
[----:B------:R-:W-:Y:S01]  /*3350*/  @UP4 ULEA UR5, UR23, UR27, 0x3 ;  /* 0x0000001b17054291 */ /* 0x000fe2000f8e18ff */
[----:B------:R-:W-:Y:S01]  /*3360*/  PLOP3.LUT P1, PT, PT, PT, PT, 0x80, 0x8 ;  /* 0x000000000008781c */ /* 0x000fe20003f2f070 */
[----:B------:R-:W-:Y:S01]  /*3370*/  ULEA UR31, UR30, UR27, 0x3 ;  /* 0x0000001b1e1f7291 */ /* 0x000fe2000f8e18ff */
[----:B------:R-:W-:Y:S02]  /*3380*/  PRMT R3, RZ, 0x654, R3 ;  /* 0x00000654ff037816 */ /* 0x000fe40000000003 */
[----:B-1----:R-:W1:Y:S01]  /*3390*/  LDS.128 R4, [R4+0x100] ;  /* 0x0001000004047984 */ /* 0x002e620000000c00 */
[----:B------:R-:W-:Y:S02]  /*33a0*/  @P0 SHF.L.U32 R2, R8, 0x1f, RZ ;  /* 0x0000001f08020819 */ /* 0x000fe400000006ff */
[----:B------:R-:W-:Y:S01]  /*33b0*/  SHF.L.U32 R0, R11, 0x1f, RZ ;  /* 0x0000001f0b007819 */ /* 0x000fe200000006ff */
[----:B------:R-:W-:Y:S01]  /*33c0*/  @!PT LDS RZ, [RZ] ;  /* 0x00000000fffff984 */ /* 0x000fe20000000800 */
[----:B------:R-:W-:Y:S01]  /*33d0*/  @!PT LDS RZ, [RZ] ;  /* 0x00000000fffff984 */ /* 0x000fe20000000800 */
[----:B------:R-:W-:Y:S01]  /*33e0*/  @!PT LDS RZ, [RZ] ;  /* 0x00000000fffff984 */ /* 0x000fe20000000800 */
[----:B------:R-:W-:Y:S01]  /*33f0*/  @!PT LDS RZ, [RZ] ;  /* 0x00000000fffff984 */ /* 0x000fe20000000800 */
[----:B------:R2:W-:Y:S06]  /*3400*/  MEMBAR.ALL.CTA ;  /* 0x0000000000007992 */ /* 0x0005ec0000008000 */
[----:B--2---:R-:W2:Y:S02]  /*3410*/  FENCE.VIEW.ASYNC.S ;  /* 0x00000000000073c6 */ /* 0x004ea40000000000 */
[----:B--2---:R2:W-:Y:S01]  /*3420*/  SYNCS.ARRIVE.TRANS64.RED.A1T0 RZ, [R3+URZ], RZ ;  /* 0x000000ff03ff79a7 */ /* 0x0045e200081004ff */
[----:B------:R2:W3:Y:S01]  /*3430*/  @P0 SYNCS.PHASECHK.TRANS64.TRYWAIT P1, [UR5], R2 ;  /* 0x00000002ff0005a7 */ /* 0x0004e20008021105 */
[----:B------:R-:W-:-:S04]  /*3440*/  ULEA.HI UR5, UR30, UR30, URZ, 0x1 ;  /* 0x0000001e1e057291 */ /* 0x000fc8000f8f08ff */
[----:B------:R-:W-:Y:S02]  /*3450*/  ULOP3.LUT UR6, UR5, 0xffe, URZ, 0xc0, !UPT ;  /* 0x00000ffe05067892 */ /* 0x000fe4000f8ec0ff */
[----:B------:R-:W-:Y:S02]  /*3460*/  USHF.R.U32.HI UR22, URZ, 0x1, UR5 ;  /* 0x00000001ff167899 */ /* 0x000fe40008011605 */
[----:B------:R-:W-:Y:S02]  /*3470*/  UIADD3 UR5, UPT, UPT, -UR6, UR30, URZ ;  /* 0x0000001e06057290 */ /* 0x000fe4000fffe1ff */
[----:B------:R-:W-:-:S04]  /*3480*/  UIMAD UR22, UR22, 0xe0, UR42 ;  /* 0x000000e0161678a4 */ /* 0x000fc8000f8e022a */
[----:B------:R-:W-:Y:S01]  /*3490*/  ULEA UR22, UR5, UR22, 0x14 ;  /* 0x0000001605167291 */ /* 0x000fe2000f8ea0ff */
[----:B------:R-:W4:Y:S02]  /*34a0*/  SYNCS.PHASECHK.TRANS64.TRYWAIT P0, [UR31+0xb0], R0 ;  /* 0x0000b000ff0075a7 */ /* 0x000f24000800111f */
[----:B-1234-:R-:W-:Y:S09]  /*34b0*/  @!P0 BRA `(.L_x_61) ;  /* 0x0000005c00908947 */ /* 0x01eff20003800000 */
.L_x_132:
[----:B------:R-:W-:Y:S01]  /*34c0*/  IADD3 R10, PT, PT, R10, 0x1, RZ ;  /* 0x000000010a0a7810 */ /* 0x000fe20007ffe0ff */
[----:B------:R-:W-:Y:S06]  /*34d0*/  BRA.U !UP4, `(.L_x_62) ;  /* 0x000000010cc07547 */ /* 0x000fec000b800000 */
[----:B------:R-:W-:Y:S01]  /*34e0*/  UPLOP3.LUT UP2, UPT, UPT, UPT, UPT, 0x40, 0x4 ;  /* 0x000000000004789c */ /* 0x000fe20003f4e870 */
[----:B------:R-:W-:Y:S01]  /*34f0*/  UMOV UR25, UR41 ;  /* 0x0000002900197c82 */ /* 0x000fe20008000000 */
[----:B------:R-:W-:Y:S01]  /*3500*/  UMOV UR24, UR40 ;  /* 0x0000002800187c82 */ /* 0x000fe20008000000 */
[----:B------:R-:W-:-:S08]  /*3510*/  UMOV UR5, UR23 ;  /* 0x0000001700057c82 */ /* 0x000fd00008000000 */
.L_x_65:
[----:B------:R-:W-:Y:S02]  /*3520*/  UIADD3 UR25, UPT, UPT, UR25, 0x1, URZ ;  /* 0x0000000119197890 */ /* 0x000fe4000fffe0ff */
[----:B--2---:R-:W-:Y:S02]  /*3530*/  ULEA UR7, UR5, UR27, 0x3 ;  /* 0x0000001b05077291 */ /* 0x004fe4000f8e18ff */
[----:B------:R-:W-:Y:S01]  /*3540*/  UISETP.NE.AND UP3, UPT, UR25, URZ, UPT ;  /* 0x000000ff1900728c */ /* 0x000fe2000bf65270 */
[----:B---3--:R-:W-:Y:S10]  /*3550*/  @P1 BRA `(.L_x_63) ;  /* 0x00000000000c1947 */ /* 0x008ff40003800000 */
[----:B-1----:R-:W-:Y:S04]  /*3560*/  SHF.L.U32 R3, R8, 0x1f, RZ ;  /* 0x0000001f08037819 */ /* 0x002fe800000006ff */
[----:B------:R-:W1:Y:S02]  /*3570*/  SYNCS.PHASECHK.TRANS64.TRYWAIT P0, [UR7], R3 ;  /* 0x00000003ff0075a7 */ /* 0x000e640008001107 */
[----:B-1----:R-:W-:Y:S05]  /*3580*/  @!P0 BRA `(.L_x_64) ;  /* 0x0000005c00748947 */ /* 0x002fea0003800000 */
.L_x_63:
[----:B------:R-:W-:Y:S01]  /*3590*/  UISETP.NE.AND UP0, UPT, UR24, 0x1, UPT ;  /* 0x000000011800788c */ /* 0x000fe2000bf05270 */
[----:B------:R-:W-:Y:S01]  /*35a0*/  PLOP3.LUT P1, PT, PT, PT, PT, 0x80, 0x8 ;  /* 0x000000000008781c */ /* 0x000fe20003f2f070 */
[----:B------:R-:W-:Y:S02]  /*35b0*/  UIADD3 UR6, UPT, UPT, UR5, 0x1, URZ ;  /* 0x0000000105067890 */ /* 0x000fe4000fffe0ff */
[----:B------:R-:W-:Y:S02]  /*35c0*/  UIADD3 UR26, UPT, UPT, UR7, 0x20, URZ ;  /* 0x00000020071a7890 */ /* 0x000fe4000fffe0ff */
[----:B------:R-:W-:Y:S01]  /*35d0*/  UISETP.NE.AND UP1, UPT, UR6, 0x4, UPT ;  /* 0x000000040600788c */ /* 0x000fe2000bf25270 */
[----:B------:R-:W-:Y:S01]  /*35e0*/  PLOP3.LUT P0, PT, PT, PT, UP0, 0x80, 0x8 ;  /* 0x000000000008781c */ /* 0x000fe20003f0f008 */
[----:B------:R-:W-:Y:S02]  /*35f0*/  UIADD3 UR24, UPT, UPT, UR24, -0x1, URZ ;  /* 0xffffffff18187890 */ /* 0x000fe4000fffe0ff */
[----:B------:R-:W-:Y:S02]  /*3600*/  USEL UR8, URZ, 0x1, UP1 ;  /* 0x00000001ff087887 */ /* 0x000fe40008800000 */
[----:B------:R-:W-:Y:S01]  /*3610*/  USEL UR23, UR6, URZ, UP1 ;  /* 0x000000ff06177287 */ /* 0x000fe20008800000 */
[----:B------:R-:W-:Y:S01]  /*3620*/  UMOV UR7, 0x40004040 ;  /* 0x4000404000077882 */ /* 0x000fe20000000000 */
[----:B------:R-:W-:Y:S02]  /*3630*/  UMOV UR9, 0x40004040 ;  /* 0x4000404000097882 */ /* 0x000fe40000000000 */
[----:B------:R-:W-:Y:S01]  /*3640*/  @UP0 ULEA UR6, UR23, UR27, 0x3 ;  /* 0x0000001b17060291 */ /* 0x000fe2000f8e18ff */
[----:B------:R-:W-:Y:S01]  /*3650*/  LOP3.LUT R8, R8, UR8, RZ, 0x3c, !PT ;  /* 0x0000000808087c12 */ /* 0x000fe2000f8e3cff */
[----:B------:R-:W-:Y:S01]  /*3660*/  ULEA UR8, UR5, UR29, 0x9 ;  /* 0x0000001d05087291 */ /* 0x000fe2000f8e48ff */
[----:B------:R-:W-:Y:S02]  /*3670*/  UMOV UR21, 0x40004040 ;  /* 0x4000404000157882 */ /* 0x000fe40000000000 */
[----:B-1----:R-:W-:Y:S01]  /*3680*/  @P0 SHF.L.U32 R0, R8, 0x1f, RZ ;  /* 0x0000001f08000819 */ /* 0x002fe200000006ff */
[----:B------:R-:W-:Y:S02]  /*3690*/  UIADD3 UR18, UPT, UPT, UR8, 0x2, URZ ;  /* 0x0000000208127890 */ /* 0x000fe4000fffe0ff */
[----:B------:R-:W-:Y:S01]  /*36a0*/  UIADD3 UR14, UPT, UPT, UR8, 0x4, URZ ;  /* 0x00000004080e7890 */ /* 0x000fe2000fffe0ff */
[----:B------:R2:W3:Y:S01]  /*36b0*/  @P0 SYNCS.PHASECHK.TRANS64.TRYWAIT P1, [UR6], R0 ;  /* 0x00000000ff0005a7 */ /* 0x0004e20008021106 */
[----:B------:R-:W-:Y:S02]  /*36c0*/  UIMAD UR6, UR5, 0x700, UR4 ;  /* 0x00000700050678a4 */ /* 0x000fe4000f8e0204 */
[----:B------:R-:W-:Y:S02]  /*36d0*/  UIADD3 UR10, UPT, UPT, UR8, 0x6, URZ ;  /* 0x00000006080a7890 */ /* 0x000fe4000fffe0ff */
[----:B------:R-:W-:Y:S02]  /*36e0*/  UIADD3 UR20, UPT, UPT, UR6, 0x2, URZ ;  /* 0x0000000206147890 */ /* 0x000fe4000fffe0ff */
[----:B------:R-:W-:Y:S02]  /*36f0*/  UIADD3 UR16, UPT, UPT, UR6, 0x4, URZ ;  /* 0x0000000406107890 */ /* 0x000fe4000fffe0ff */
[----:B------:R-:W-:Y:S01]  /*3700*/  UIADD3 UR12, UPT, UPT, UR6, 0x6, URZ ;  /* 0x00000006060c7890 */ /* 0x000fe2000fffe0ff */
[----:B------:R2:W-:Y:S01]  /*3710*/  UTCHMMA gdesc[UR8], gdesc[UR6], tmem[UR22], tmem[UR38], idesc[UR39], UP2 ;  /* 0x00ff2606080075ea */ /* 0x0005e20009000016 */
[----:B------:R-:W-:Y:S01]  /*3720*/  UPLOP3.LUT UP2, UPT, UPT, UPT, UPT, 0x80, 0x8 ;  /* 0x000000000008789c */ /* 0x000fe20003f4f070 */
[----:B------:R-:W-:Y:S01]  /*3730*/  UMOV UR19, 0x40004040 ;  /* 0x4000404000137882 */ /* 0x000fe20000000000 */
[----:B------:R-:W-:Y:S01]  /*3740*/  UMOV UR17, 0x40004040 ;  /* 0x4000404000117882 */ /* 0x000fe20000000000 */
[----:B------:R2:W-:Y:S01]  /*3750*/  UTCHMMA gdesc[UR18], gdesc[UR20], tmem[UR22], tmem[UR36], idesc[UR37], UPT ;  /* 0x00ff2414120075ea */ /* 0x0005e2000b800016 */
[----:B------:R-:W-:Y:S01]  /*3760*/  UMOV UR15, 0x40004040 ;  /* 0x40004040000f7882 */ /* 0x000fe20000000000 */
[----:B------:R-:W-:Y:S01]  /*3770*/  UMOV UR13, 0x40004040 ;  /* 0x40004040000d7882 */ /* 0x000fe20000000000 */
[----:B------:R-:W-:Y:S01]  /*3780*/  UMOV UR11, 0x40004040 ;  /* 0x40004040000b7882 */ /* 0x000fe20000000000 */
[----:B------:R2:W-:Y:S01]  /*3790*/  UTCHMMA gdesc[UR14], gdesc[UR16], tmem[UR22], tmem[UR34], idesc[UR35], UPT ;  /* 0x00ff22100e0075ea */ /* 0x0005e2000b800016 */
[----:B------:R2:W-:Y:S01]  /*37a0*/  UTCHMMA gdesc[UR10], gdesc[UR12], tmem[UR22], tmem[UR32], idesc[UR33], UPT ;  /* 0x00ff200c0a0075ea */ /* 0x0005e2000b800016 */
[----:B------:R2:W-:Y:S01]  /*37b0*/  UTCBAR.MULTICAST [UR26], URZ, UR28 ;  /* 0x000000ff1a0073e9 */ /* 0x0005e2000800081c */
[----:B------:R-:W-:Y:S01]  /*37c0*/  UMOV UR5, UR23 ;  /* 0x0000001700057c82 */ /* 0x000fe20008000000 */
[----:B------:R-:W-:Y:S05]  /*37d0*/  BRA.U UP3, `(.L_x_65) ;  /* 0xfffffffd03507547 */ /* 0x000fea000b83ffff */
.L_x_62:
[----:B------:R-:W-:Y:S01]  /*37e0*/  UIADD3 UR5, UPT, UPT, UR30, 0x1, URZ ;  /* 0x000000011e057890 */ /* 0x000fe2000fffe0ff */
[----:B------:R-:W-:Y:S01]  /*37f0*/  LOP3.LUT P0, RZ, R6, 0x1, RZ, 0xc0, !PT ;  /* 0x0000000106ff7812 */ /* 0x000fe2000780c0ff */
[----:B--2---:R-:W-:Y:S01]  /*3800*/  UIADD3 UR6, UPT, UPT, UR31, 0x90, URZ ;  /* 0x000000901f067890 */ /* 0x004fe2000fffe0ff */
[----:B---3--:R-:W-:Y:S01]  /*3810*/  ISETP.NE.AND P1, PT, R10, 0x2, PT ;  /* 0x000000020a00780c */ /* 0x008fe20003f25270 */
[----:B------:R-:W-:-:S03]  /*3820*/  UISETP.NE.AND UP0, UPT, UR5, 0x4, UPT ;  /* 0x000000040500788c */ /* 0x000fc6000bf05270 */
[----:B-1----:R-:W-:Y:S01]  /*3830*/  SEL R0, RZ, 0x1, P1 ;  /* 0x00000001ff007807 */ /* 0x002fe20000800000 */
[----:B------:R-:W-:Y:S01]  /*3840*/  USEL UR7, URZ, 0x1, UP0 ;  /* 0x00000001ff077887 */ /* 0x000fe20008000000 */
[----:B------:R-:W-:Y:S01]  /*3850*/  SEL R10, R10, RZ, P1 ;  /* 0x000000ff0a0a7207 */ /* 0x000fe20000800000 */
[----:B------:R-:W-:Y:S01]  /*3860*/  USEL UR30, UR5, URZ, UP0 ;  /* 0x000000ff051e7287 */ /* 0x000fe20008000000 */
[----:B------:R1:W-:Y:S01]  /*3870*/  UTCBAR [UR6], URZ ;  /* 0x000000ff060073e9 */ /* 0x0003e200080000ff */
[----:B------:R-:W-:Y:S02]  /*3880*/  LOP3.LUT R9, R9, R0, RZ, 0x3c, !PT ;  /* 0x0000000009097212 */ /* 0x000fe400078e3cff */
[----:B------:R-:W-:Y:S01]  /*3890*/  LOP3.LUT R11, R11, UR7, RZ, 0x3c, !PT ;  /* 0x000000070b0b7c12 */ /* 0x000fe2000f8e3cff */
[----:B------:R-:W-:Y:S07]  /*38a0*/  @P0 BRA `(.L_x_66) ;  /* 0xfffffff8008c0947 */ /* 0x000fee000383ffff */
[----:B------:R-:W2:Y:S01]  /*38b0*/  S2UR UR8, SR_CgaCtaId ;  /* 0x00000000000879c3 */ /* 0x000ea20000008800 */
[----:B------:R-:W-:Y:S01]  /*38c0*/  ELECT P0, URZ, PT ;  /* 0x0000000000ff782f */ /* 0x000fe20003800000 */
[----:B------:R-:W-:Y:S01]  /*38d0*/  IMAD.MOV.U32 R0, RZ, RZ, 0x1 ;  /* 0x00000001ff007424 */ /* 0x000fe200078e00ff */
[----:B------:R-:W-:Y:S01]  /*38e0*/  UIADD3 UR27, UPT, UPT, UR27, 0xb0, URZ ;  /* 0x000000b01b1b7890 */ /* 0x000fe2000fffe0ff */
[----:B------:R-:W-:Y:S01]  /*38f0*/  SHF.L.U32 R3, R11, 0x1f, RZ ;  /* 0x0000001f0b037819 */ /* 0x000fe200000006ff */
[----:B------:R-:W-:-:S03]  /*3900*/  UMOV UR4, 0x40 ;  /* 0x0000004000047882 */ /* 0x000fc60000000000 */
[----:B------:R-:W-:Y:S01]  /*3910*/  UVIRTCOUNT.DEALLOC.SMPOOL 0x80 ;  /* 0x000000800000784c */ /* 0x000fe20000000000 */
[----:B--2---:R-:W-:Y:S02]  /*3920*/  ULEA UR8, UR8, UR4, 0x18 ;  /* 0x0000000408087291 */ /* 0x004fe4000f8ec0ff */
[----:B------:R-:W-:-:S07]  /*3930*/  ULEA UR4, UR30, UR27, 0x3 ;  /* 0x0000001b1e047291 */ /* 0x000fce000f8e18ff */
[----:B------:R2:W-:Y:S02]  /*3940*/  @P0 STS.U8 [UR8+0x1c], R0 ;  /* 0x00001c00ff000988 */ /* 0x0005e40008000008 */
[----:B------:R-:W3:Y:S02]  /*3950*/  SYNCS.PHASECHK.TRANS64.TRYWAIT P0, [UR4], R3 ;  /* 0x00000003ff0075a7 */ /* 0x000ee40008001104 */
[----:B--23--:R-:W-:Y:S05]  /*3960*/  @!P0 BRA `(.L_x_67) ;  /* 0x0000005800948947 */ /* 0x00cfea0003800000 */
.L_x_135:
[----:B------:R-:W-:-:S04]  /*3970*/  UIADD3 UR4, UPT, UPT, UR30, 0x1, URZ ;  /* 0x000000011e047890 */ /* 0x000fc8000fffe0ff */
[----:B------:R-:W-:-:S04]  /*3980*/  UISETP.NE.AND UP0, UPT, UR4, 0x4, UPT ;  /* 0x000000040400788c */ /* 0x000fc8000bf05270 */
[----:B-1----:R-:W-:Y:S02]  /*3990*/  USEL UR6, URZ, 0x1, UP0 ;  /* 0x00000001ff067887 */ /* 0x002fe40008000000 */
[----:B------:R-:W-:-:S04]  /*39a0*/  USEL UR4, UR4, URZ, UP0 ;  /* 0x000000ff04047287 */ /* 0x000fc80008000000 */
[----:B------:R-:W-:Y:S01]  /*39b0*/  ULEA UR5, UR4, UR27, 0x3 ;  /* 0x0000001b04057291 */ /* 0x000fe2000f8e18ff */
[----:B------:R-:W-:-:S04]  /*39c0*/  LOP3.LUT R2, R11, UR6, RZ, 0x3c, !PT ;  /* 0x000000060b027c12 */ /* 0x000fc8000f8e3cff */
[----:B--2---:R-:W-:-:S04]  /*39d0*/  SHF.L.U32 R3, R2, 0x1f, RZ ;  /* 0x0000001f02037819 */ /* 0x004fc800000006ff */
[----:B------:R-:W1:Y:S02]  /*39e0*/  SYNCS.PHASECHK.TRANS64.TRYWAIT P0, [UR5], R3 ;  /* 0x00000003ff0075a7 */ /* 0x000e640008001105 */
[----:B-1----:R-:W-:Y:S05]  /*39f0*/  @!P0 BRA `(.L_x_68) ;  /* 0x0000005800888947 */ /* 0x002fea0003800000 */
.L_x_137:
        /* <DEDUP_REMOVED lines=9> */
.L_x_139:
[----:B------:R-:W-:-:S04]  /*3a90*/  UIADD3 UR4, UPT, UPT, UR4, 0x1, URZ ;  /* 0x0000000104047890 */ /* 0x000fc8000fffe0ff */
[----:B------:R-:W-:-:S04]  /*3aa0*/  UISETP.NE.AND UP0, UPT, UR4, 0x4, UPT ;  /* 0x000000040400788c */ /* 0x000fc8000bf05270 */
[----:B------:R-:W-:Y:S02]  /*3ab0*/  USEL UR5, URZ, 0x1, UP0 ;  /* 0x00000001ff057887 */ /* 0x000fe40008000000 */
[----:B------:R-:W-:-:S04]  /*3ac0*/  USEL UR4, UR4, URZ, UP0 ;  /* 0x000000ff04047287 */ /* 0x000fc80008000000 */
[----:B------:R-:W-:Y:S01]  /*3ad0*/  ULEA UR4, UR4, UR27, 0x3 ;  /* 0x0000001b04047291 */ /* 0x000fe2000f8e18ff */
[----:B-1----:R-:W-:-:S04]  /*3ae0*/  LOP3.LUT R3, R2, UR5, RZ, 0x3c, !PT ;  /* 0x0000000502037c12 */ /* 0x002fc8000f8e3cff */
[----:B------:R-:W-:-:S04]  /*3af0*/  SHF.L.U32 R3, R3, 0x1f, RZ ;  /* 0x0000001f03037819 */ /* 0x000fc800000006ff */
[----:B------:R-:W1:Y:S02]  /*3b00*/  SYNCS.PHASECHK.TRANS64.TRYWAIT P0, [UR4], R3 ;  /* 0x00000003ff0075a7 */ /* 0x000e640008001104 */
[----:B-1----:R-:W-:Y:S05]  /*3b10*/  @!P0 BRA `(.L_x_70) ;  /* 0x0000005800708947 */ /* 0x002fea0003800000 */
.L_x_141:
[----:B------:R-:W-:Y:S01]  /*3b20*/  NOP ;  /* 0x0000000000007918 */ /* 0x000fe20000000000 */
[----:B-1----:R-:W1:Y:S01]  /*3b30*/  LDS R0, [UR8+0x14] ;  /* 0x00001408ff007984 */ /* 0x002e620008000800 */
[----:B------:R-:W-:Y:S01]  /*3b40*/  ULOP3.LUT UR4, UR42, 0xffff, URZ, 0xc0, !UPT ;  /* 0x0000ffff2a047892 */ /* 0x000fe2000f8ec0ff */
[----:B------:R-:W-:Y:S01]  /*3b50*/  UMOV UR5, 0xffff ;  /* 0x0000ffff00057882 */ /* 0x000fe20000000000 */
[----:B------:R-:W-:Y:S02]  /*3b60*/  UMOV UR6, 0x1 ;  /* 0x0000000100067882 */ /* 0x000fe40000000000 */
[----:B------:R-:W-:-:S04]  /*3b70*/  USHF.R.U32.HI UR4, URZ, 0x5, UR4 ;  /* 0x00000005ff047899 */ /* 0x000fc80008011604 */
[----:B------:R-:W-:Y:S02]  /*3b80*/  USHF.L.U32 UR5, UR5, UR4, URZ ;  /* 0x0000000405057299 */ /* 0x000fe400080006ff */
[----:B------:R-:W-:-:S04]  /*3b90*/  USHF.L.U32 UR4, UR6, UR4, URZ ;  /* 0x0000000406047299 */ /* 0x000fc800080006ff */
[----:B-1----:R-:W-:-:S04]  /*3ba0*/  LOP3.LUT R0, R0, UR5, RZ, 0xc0, !PT ;  /* 0x0000000500007c12 */ /* 0x002fc8000f8ec0ff */
[----:B------:R-:W-:-:S13]  /*3bb0*/  ISETP.NE.AND P0, PT, R0, UR5, PT ;  /* 0x0000000500007c0c */ /* 0x000fda000bf05270 */
[----:B------:R-:W-:Y:S05]  /*3bc0*/  @P0 BRA `(.L_x_71) ;  /* 0x0000000000580947 */ /* 0x000fea0003800000 */
[----:B------:R-:W1:Y:S02]  /*3bd0*/  LDS R0, [UR8+0x18] ;  /* 0x00001808ff007984 */ /* 0x000e640008000800 */
[----:B-1----:R-:W-:-:S04]  /*3be0*/  LOP3.LUT R0, R0, UR4, RZ, 0xc0, !PT ;  /* 0x0000000400007c12 */ /* 0x002fc8000f8ec0ff */
[----:B------:R-:W-:-:S13]  /*3bf0*/  ISETP.NE.AND P0, PT, R0, UR4, PT ;  /* 0x0000000400007c0c */ /* 0x000fda000bf05270 */
[----:B------:R-:W-:Y:S05]  /*3c00*/  @P0 BRA `(.L_x_72) ;  /* 0x00000000003c0947 */ /* 0x000fea0003800000 */
[----:B------:R-:W1:Y:S01]  /*3c10*/  S2R R2, SR_LANEID ;  /* 0x0000000000027919 */ /* 0x000e620000000000 */
[----:B------:R-:W-:Y:S01]  /*3c20*/  ULOP3.LUT UR5, URZ, UR5, URZ, 0x33, !UPT ;  /* 0x00000005ff057292 */ /* 0x000fe2000f8e33ff */
[----:B------:R-:W-:Y:S01]  /*3c30*/  LOP3.LUT R4, RZ, UR4, RZ, 0x33, !PT ;  /* 0x00000004ff047c12 */ /* 0x000fe2000f8e33ff */
[----:B------:R-:W-:Y:S02]  /*3c40*/  VOTEU.ANY UR4, UPT, PT ;  /* 0x0000000000047886 */ /* 0x000fe400038e0100 */
[----:B------:R-:W-:Y:S01]  /*3c50*/  UFLO.U32 UR4, UR4 ;  /* 0x00000004000472bd */ /* 0x000fe200080e0000 */
[----:B------:R-:W2:Y:S01]  /*3c60*/  REDUX UR6, R4 ;  /* 0x00000000040673c4 */ /* 0x000ea20000000000 */
[----:B------:R-:W-:-:S06]  /*3c70*/  IMAD.U32 R0, RZ, RZ, UR5 ;  /* 0x00000005ff007e24 */ /* 0x000fcc000f8e00ff */
[----:B------:R3:W-:Y:S01]  /*3c80*/  UTCATOMSWS.AND URZ, UR5 ;  /* 0x0000000500ff79e3 */ /* 0x0007e20008000000 */
[----:B------:R-:W4:Y:S01]  /*3c90*/  REDUX UR7, R0 ;  /* 0x00000000000773c4 */ /* 0x000f220000000000 */
[----:B-1----:R-:W-:Y:S01]  /*3ca0*/  ISETP.EQ.U32.AND P0, PT, R2, UR4, PT ;  /* 0x0000000402007c0c */ /* 0x002fe2000bf02070 */
[----:B--2---:R-:W-:Y:S01]  /*3cb0*/  IMAD.U32 R2, RZ, RZ, UR6 ;  /* 0x00000006ff027e24 */ /* 0x004fe2000f8e00ff */
[----:B----4-:R-:W-:-:S11]  /*3cc0*/  MOV R3, UR7 ;  /* 0x0000000700037c02 */ /* 0x010fd60008000f00 */
[----:B------:R3:W-:Y:S04]  /*3cd0*/  @P0 ATOMS.AND RZ, [UR8+0x14], R3 ;  /* 0x00001403ffff098c */ /* 0x0007e8000a800008 */
[----:B------:R3:W-:Y:S01]  /*3ce0*/  @P0 ATOMS.AND RZ, [UR8+0x18], R2 ;  /* 0x00001802ffff098c */ /* 0x0007e2000a800008 */
[----:B------:R-:W-:Y:S05]  /*3cf0*/  BRA `(.L_x_73) ;  /* 0x0000000000147947 */ /* 0x000fea0003800000 */
.L_x_72:
[----:B------:R-:W-:Y:S02]  /*3d00*/  MOV R2, 0x3d20 ;  /* 0x00003d2000027802 */ /* 0x000fe40000000f00 */
[----:B-----5:R-:W-:Y:S05]  /*3d10*/  CALL.REL.NOINC `($__internal_0_$__cuda_sm10x_tcgen05_guardrail_trap_col_being_dealloced_not_returned_by_alloc) ;  /* 0x0000005800a47944 */ /* 0x020fea0003c00000 */
[----:B------:R-:W-:Y:S05]  /*3d20*/  BRA `(.L_x_73) ;  /* 0x0000000000087947 */ /* 0x000fea0003800000 */
.L_x_71:
[----:B------:R-:W-:Y:S02]  /*3d30*/  MOV R2, 0x3d50 ;  /* 0x00003d5000027802 */ /* 0x000fe40000000f00 */
[----:B-----5:R-:W-:Y:S05]  /*3d40*/  CALL.REL.NOINC `($__internal_2_$__cuda_sm10x_tcgen05_guardrail_trap_unallocated_columns_being_dealloced) ;  /* 0x0000005800b07944 */ /* 0x020fea0003c00000 */
.L_x_73:
[----:B------:R-:W-:Y:S01]  /*3d50*/  NOP ;  /* 0x0000000000007918 */ /* 0x000fe20000000000 */
[----:B---3--:R-:W-:Y:S05]  /*3d60*/  EXIT ;  /* 0x000000000000794d */ /* 0x008fea0003800000 */
.L_x_55:
[----:B------:R-:W-:-:S09]  /*3d70*/  UISETP.NE.OR UP0, UPT, UR14, 0x3, !UP3 ;  /* 0x000000030e00788c */ /* 0x000fd2000df05670 */
[----:B------:R-:W-:Y:S05]  /*3d80*/  BRA.U UP0, `(.L_x_74) ;  /* 0x0000000d00f47547 */ /* 0x000fea000b800000 */
[----:B------:R-:W1:Y:S01]  /*3d90*/  LDCU.64 UR4, c[0x0][0x888] ;  /* 0x00011100ff0477ac */ /* 0x000e620008000a00 */
[----:B------:R-:W2:Y:S01]  /*3da0*/  LDC.64 R12, c[0x0][0x348] ;  /* 0x0000d200ff0c7b82 */ /* 0x000ea20000000a00 */
[----:B------:R-:W-:Y:S02]  /*3db0*/  HFMA2 R9, -RZ, RZ, 0, 0 ;  /* 0x00000000ff097431 */ /* 0x000fe400000001ff */
[----:B------:R-:W-:Y:S01]  /*3dc0*/  IMAD.MOV.U32 R11, RZ, RZ, 0x1 ;  /* 0x00000001ff0b7424 */ /* 0x000fe200078e00ff */
[----:B------:R-:W3:Y:S01]  /*3dd0*/  LDCU UR44, c[0x0][0x370] ;  /* 0x00006e00ff2c77ac */ /* 0x000ee20008000800 */
[----:B------:R-:W-:Y:S01]  /*3de0*/  IMAD.MOV.U32 R10, RZ, RZ, RZ ;  /* 0x000000ffff0a7224 */ /* 0x000fe200078e00ff */
[----:B------:R-:W-:Y:S01]  /*3df0*/  MOV R8, 0x7000 ;  /* 0x0000700000087802 */ /* 0x000fe20000000f00 */
[----:B------:R-:W3:Y:S01]  /*3e00*/  LDCU.128 UR48, c[0x0][0xb10] ;  /* 0x00016200ff3077ac */ /* 0x000ee20008000c00 */
[----:B------:R-:W4:Y:S01]  /*3e10*/  LDCU UR37, c[0x0][0x374] ;  /* 0x00006e80ff2577ac */ /* 0x000f220008000800 */
[----:B------:R-:W4:Y:S01]  /*3e20*/  LDCU.64 UR42, c[0x0][0x890] ;  /* 0x00011200ff2a77ac */ /* 0x000f220008000a00 */
[----:B-1----:R-:W-:Y:S01]  /*3e30*/  UISETP.NE.U32.AND UP0, UPT, UR4, URZ, UPT ;  /* 0x000000ff0400728c */ /* 0x002fe2000bf05070 */
[----:B------:R-:W1:Y:S01]  /*3e40*/  LDCU UR29, c[0x0][0xb0c] ;  /* 0x00016180ff1d77ac */ /* 0x000e620008000800 */
[----:B------:R-:W2:Y:S01]  /*3e50*/  LDCU UR54, c[0x0][0xb20] ;  /* 0x00016400ff3677ac */ /* 0x000ea20008000800 */
[----:B------:R-:W2:Y:S01]  /*3e60*/  LDCU UR4, c[0x0][0xb30] ;  /* 0x00016600ff0477ac */ /* 0x000ea20008000800 */
[----:B---3--:R-:W-:-:S02]  /*3e70*/  UIMAD.WIDE.U32 UR8, UR44, UR48, URZ ;  /* 0x000000302c0872a5 */ /* 0x008fc4000f8e00ff */
[----:B----4-:R-:W-:Y:S02]  /*3e80*/  UIMAD.WIDE.U32 UR10, UR37, UR51, URZ ;  /* 0x00000033250a72a5 */ /* 0x010fe4000f8e00ff */
[----:B------:R-:W-:Y:S02]  /*3e90*/  USEL UR53, URZ, 0x1, UP6 ;  /* 0x00000001ff357887 */ /* 0x000fe4000b000000 */
[----:B------:R-:W-:Y:S02]  /*3ea0*/  UISETP.NE.U32.AND UP6, UPT, UR42, URZ, UPT ;  /* 0x000000ff2a00728c */ /* 0x000fe4000bfc5070 */
[----:B------:R-:W-:Y:S01]  /*3eb0*/  UISETP.NE.AND.EX UP5, UPT, UR5, URZ, UPT, UP0 ;  /* 0x000000ff0500728c */ /* 0x000fe2000bfa5300 */
[----:B------:R-:W-:Y:S01]  /*3ec0*/  UMOV UR6, 0x400 ;  /* 0x0000040000067882 */ /* 0x000fe20000000000 */
[----:B------:R-:W-:Y:S01]  /*3ed0*/  UISETP.NE.AND UP0, UPT, UR15, 0x1, UPT ;  /* 0x000000010f00788c */ /* 0x000fe2000bf05270 */
[----:B------:R-:W-:Y:S01]  /*3ee0*/  UMOV UR8, UR9 ;  /* 0x0000000900087c82 */ /* 0x000fe20008000000 */
[----:B------:R-:W-:Y:S01]  /*3ef0*/  UMOV UR47, UR11 ;  /* 0x0000000b002f7c82 */ /* 0x000fe20008000000 */
[----:B-1----:R-:W-:Y:S01]  /*3f00*/  UISETP.NE.AND UP0, UPT, UR29, 0x1, UPT ;  /* 0x000000011d00788c */ /* 0x002fe2000bf05270 */
[----:B------:R-:W-:Y:S01]  /*3f10*/  UMOV UR30, URZ ;  /* 0x000000ff001e7c82 */ /* 0x000fe20008000000 */
[----:B------:R-:W-:-:S02]  /*3f20*/  UPLOP3.LUT UP1, UPT, UPT, UPT, UPT, 0x40, 0x4 ;  /* 0x000000000004789c */ /* 0x000fc40003f2e870 */
[----:B------:R-:W-:Y:S01]  /*3f30*/  UISETP.GE.AND UP3, UPT, UR15, 0x1, UPT ;  /* 0x000000010f00788c */ /* 0x000fe2000bf66270 */
[----:B------:R-:W1:Y:S01]  /*3f40*/  LDCU.64 UR22, c[0x0][0xb28] ;  /* 0x00016500ff1677ac */ /* 0x000e620008000a00 */
[----:B------:R-:W-:Y:S02]  /*3f50*/  ULEA UR6, UR21, UR6, 0x18 ;  /* 0x0000000615067291 */ /* 0x000fe4000f8ec0ff */
[----:B------:R-:W-:Y:S02]  /*3f60*/  UISETP.NE.AND.EX UP6, UPT, UR43, URZ, UPT, UP6 ;  /* 0x000000ff2b00728c */ /* 0x000fe4000bfc5360 */
[----:B------:R-:W-:Y:S02]  /*3f70*/  USHF.R.U32.HI UR52, URZ, UR49, UR8 ;  /* 0x00000031ff347299 */ /* 0x000fe40008011608 */
[----:B--2---:R-:W-:Y:S02]  /*3f80*/  USHF.R.U32.HI UR47, URZ, UR54, UR47 ;  /* 0x00000036ff2f7299 */ /* 0x004fe4000801162f */
[----:B------:R-:W-:-:S02]  /*3f90*/  UISETP.NE.AND UP0, UPT, UR50, 0x1, UPT ;  /* 0x000000013200788c */ /* 0x000fc4000bf05270 */
[----:B------:R-:W-:-:S11]  /*3fa0*/  UISETP.NE.AND UP4, UPT, UR4, 0x1, UPT ;  /* 0x000000010400788c */ /* 0x000fd6000bf85270 */
.L_x_82:
[C---:B------:R-:W-:Y:S02]  /*3fb0*/  LEA R3, R10.reuse, UR6, 0x3 ;  /* 0x000000060a037c11 */ /* 0x040fe4000f8e18ff */
[----:B------:R-:W-:Y:S02]  /*3fc0*/  SHF.L.U32 R0, R9, 0x1f, RZ ;  /* 0x0000001f09007819 */ /* 0x000fe400000006ff */
[----:B------:R-:W-:Y:S02]  /*3fd0*/  LEA R5, R10, UR6, 0x4 ;  /* 0x000000060a057c11 */ /* 0x000fe4000f8e20ff */
[----:B--2---:R-:W2:Y:S02]  /*3fe0*/  SYNCS.PHASECHK.TRANS64.TRYWAIT P0, [R3+URZ+0x70], R0 ;  /* 0x00007000030075a7 */ /* 0x004ea400080011ff */
[----:B--2---:R-:W-:Y:S05]  /*3ff0*/  @!P0 BRA `(.L_x_75) ;  /* 0x0000005400508947 */ /* 0x004fea0003800000 */
.L_x_142:
[----:B------:R-:W3:Y:S01]  /*4000*/  LDS.128 R4, [R5+0x100] ;  /* 0x0001000005047984 */ /* 0x000ee20000000c00 */
[----:B------:R-:W-:Y:S01]  /*4010*/  UISETP.GE.AND UP0, UPT, UR15, 0x1, UPT ;  /* 0x000000010f00788c */ /* 0x000fe2000bf06270 */
[----:B------:R-:W-:Y:S01]  /*4020*/  @!PT LDS RZ, [RZ] ;  /* 0x00000000fffff984 */ /* 0x000fe20000000800 */
[----:B------:R-:W-:Y:S01]  /*4030*/  @!PT LDS RZ, [RZ] ;  /* 0x00000000fffff984 */ /* 0x000fe20000000800 */
[----:B------:R-:W-:Y:S01]  /*4040*/  @!PT LDS RZ, [RZ] ;  /* 0x00000000fffff984 */ /* 0x000fe20000000800 */
[----:B------:R-:W-:Y:S01]  /*4050*/  @!PT LDS RZ, [RZ] ;  /* 0x00000000fffff984 */ /* 0x000fe20000000800 */
[----:B------:R4:W-:Y:S06]  /*4060*/  MEMBAR.ALL.CTA ;  /* 0x0000000000007992 */ /* 0x0009ec0000008000 */
[----:B----4-:R-:W4:Y:S01]  /*4070*/  FENCE.VIEW.ASYNC.S ;  /* 0x00000000000073c6 */ /* 0x010f220000000000 */
[----:B---3--:R-:W-:Y:S11]  /*4080*/  LOP3.LUT P0, RZ, R6, 0x1, RZ, 0xc0, !PT ;  /* 0x0000000106ff7812 */ /* 0x008ff6000780c0ff */
[----:B------:R-:W-:Y:S02]  /*4090*/  @!UPT UIADD3 URZ, UPT, UPT, URZ, URZ, URZ ;  /* 0x000000fffffff290 */ /* 0x000fe4000fffe0ff */
[----:B----4-:R-:W-:Y:S01]  /*40a0*/  VOTEU.ANY UP3, P0 ;  /* 0x0000000000ff7886 */ /* 0x010fe20000060100 */
[----:B------:R-:W-:Y:S11]  /*40b0*/  PLOP3.LUT P0, PT, PT, PT, UP3, 0x80, 0x8 ;  /* 0x000000000008781c */ /* 0x000ff60003f0f038 */
[----:B------:R-:W-:Y:S02]  /*40c0*/  @!UPT UIADD3 URZ, UPT, UPT, URZ, URZ, URZ ;  /* 0x000000fffffff290 */ /* 0x000fe4000fffe0ff */
[----:B--2---:R-:W-:Y:S02]  /*40d0*/  @P0 SHF.R.U32.HI R0, RZ, 0x10, R5 ;  /* 0x00000010ff000819 */ /* 0x004fe40000011605 */
[----:B------:R-:W-:Y:S02]  /*40e0*/  @P0 MOV R2, R4 ;  /* 0x0000000400020202 */ /* 0x000fe40000000f00 */
[----:B------:R-:W-:Y:S01]  /*40f0*/  @P0 R2UR UR4, R0 ;  /* 0x00000000000402ca */ /* 0x000fe200000e0000 */
[----:B------:R-:W-:Y:S01]  /*4100*/  VIADD R0, R3, 0x80 ;  /* 0x0000008003007836 */ /* 0x000fe20000000000 */
[----:B------:R-:W-:Y:S02]  /*4110*/  @P0 LOP3.LUT R4, R5, 0xffff, RZ, 0xc0, !PT ;  /* 0x0000ffff05040812 */ /* 0x000fe400078ec0ff */
[----:B------:R-:W-:Y:S02]  /*4120*/  @P0 R2UR UR7, R2 ;  /* 0x00000000020702ca */ /* 0x000fe400000e0000 */
[----:B------:R-:W-:Y:S02]  /*4130*/  PRMT R0, RZ, 0x654, R0 ;  /* 0x00000654ff007816 */ /* 0x000fe40000000000 */
[----:B------:R-:W-:Y:S02]  /*4140*/  @P0 R2UR UR5, R4 ;  /* 0x00000000040502ca */ /* 0x000fe400000e0000 */
[----:B------:R2:W-:Y:S03]  /*4150*/  SYNCS.ARRIVE.TRANS64.RED.A1T0 RZ, [R0+URZ], RZ ;  /* 0x000000ff00ff79a7 */ /* 0x0005e600081004ff */
[----:B------:R-:W-:Y:S04]  /*4160*/  @UP3 UMOV UR31, UR4 ;  /* 0x00000004001f3c82 */ /* 0x000fe80008000000 */
[----:B------:R-:W-:Y:S04]  /*4170*/  @UP3 UMOV UR14, UR7 ;  /* 0x00000007000e3c82 */ /* 0x000fe80008000000 */
[----:B------:R-:W-:Y:S01]  /*4180*/  @UP3 UMOV UR13, UR5 ;  /* 0x00000005000d3c82 */ /* 0x000fe20008000000 */
[----:B------:R-:W-:Y:S05]  /*4190*/  BRA.U !UP0, `(.L_x_76) ;  /* 0x0000000108c07547 */ /* 0x000fea000b800000 */
[----:B------:R-:W-:Y:S02]  /*41a0*/  UIMAD.WIDE.U32 UR10, UR13, UR51, URZ ;  /* 0x000000330d0a72a5 */ /* 0x000fe4000f8e00ff */
[----:B------:R-:W-:Y:S02]  /*41b0*/  UP2UR UR12, UPR, URZ, 0x4 ;  /* 0x00000004ff0c7883 */ /* 0x000fe40008000000 */
[----:B------:R-:W-:Y:S02]  /*41c0*/  UISETP.NE.AND UP2, UPT, UR50, 0x1, UPT ;  /* 0x000000013200788c */ /* 0x000fe4000bf45270 */
[----:B------:R-:W-:Y:S02]  /*41d0*/  UIMAD.WIDE.U32 UR16, UR14, UR48, URZ ;  /* 0x000000300e1072a5 */ /* 0x000fe4000f8e00ff */
[----:B------:R-:W-:Y:S02]  /*41e0*/  USEL UR4, UR37, UR47, !UP2 ;  /* 0x0000002f25047287 */ /* 0x000fe4000d000000 */
[----:B------:R-:W-:Y:S02]  /*41f0*/  UISETP.NE.AND UP0, UPT, UR29, 0x1, UPT ;  /* 0x000000011d00788c */ /* 0x000fe4000bf05270 */
[----:B------:R-:W-:Y:S02]  /*4200*/  UP2UR UR20, UPR, URZ, 0x2 ;  /* 0x00000002ff147883 */ /* 0x000fe40008000000 */
[----:B------:R-:W-:Y:S02]  /*4210*/  UISETP.NE.AND UP1, UPT, UR15, 0x1, UPT ;  /* 0x000000010f00788c */ /* 0x000fe4000bf25270 */
[----:B-1----:R-:W-:Y:S02]  /*4220*/  UIMAD.WIDE.U32 UR18, UR4, UR22, URZ ;  /* 0x00000016041272a5 */ /* 0x002fe4000f8e00ff */
[----:B------:R-:W-:Y:S01]  /*4230*/  USEL UR8, UR44, UR52, !UP0 ;  /* 0x000000342c087287 */ /* 0x000fe2000c000000 */
[----:B------:R-:W-:Y:S02]  /*4240*/  UMOV UR5, UR11 ;  /* 0x0000000b00057c82 */ /* 0x000fe40008000000 */
[----:B------:R-:W-:Y:S02]  /*4250*/  USHF.R.U32.HI UR7, URZ, UR54, UR5 ;  /* 0x00000036ff077299 */ /* 0x000fe40008011605 */
[----:B------:R-:W-:Y:S02]  /*4260*/  UIMAD.WIDE.U32 UR24, UR8, UR22, URZ ;  /* 0x00000016081872a5 */ /* 0x000fe4000f8e00ff */
[----:B------:R-:W-:Y:S02]  /*4270*/  USEL UR7, UR13, UR7, !UP2 ;  /* 0x000000070d077287 */ /* 0x000fe4000d000000 */
[----:B------:R-:W-:Y:S02]  /*4280*/  UISETP.NE.AND UP2, UPT, UR12, URZ, UPT ;  /* 0x000000ff0c00728c */ /* 0x000fe4000bf45270 */
[----:B------:R-:W-:Y:S01]  /*4290*/  UIMAD.WIDE.U32 UR10, UR7, UR22, URZ ;  /* 0x00000016070a72a5 */ /* 0x000fe2000f8e00ff */
[----:B------:R-:W-:Y:S02]  /*42a0*/  UMOV UR5, UR17 ;  /* 0x0000001100057c82 */ /* 0x000fe40008000000 */
[----:B------:R-:W-:Y:S03]  /*42b0*/  USHF.R.U32.HI UR9, URZ, UR49, UR5 ;  /* 0x00000031ff097299 */ /* 0x000fe60008011605 */
[----:B------:R-:W-:Y:S02]  /*42c0*/  UMOV UR5, UR19 ;  /* 0x0000001300057c82 */ /* 0x000fe40008000000 */
[----:B------:R-:W-:Y:S03]  /*42d0*/  @UP1 USHF.R.U32.HI UR4, URZ, UR23, UR5 ;  /* 0x00000017ff041299 */ /* 0x000fe60008011605 */
[----:B------:R-:W-:Y:S01]  /*42e0*/  UMOV UR5, UR25 ;  /* 0x0000001900057c82 */ /* 0x000fe20008000000 */
[----:B------:R-:W-:Y:S02]  /*42f0*/  UIMAD UR4, UR15, UR4, URZ ;  /* 0x000000040f0472a4 */ /* 0x000fe4000f8e02ff */
[----:B------:R-:W-:Y:S02]  /*4300*/  @UP1 USHF.R.U32.HI UR8, URZ, UR23, UR5 ;  /* 0x00000017ff081299 */ /* 0x000fe40008011605 */
[----:B------:R-:W-:Y:S02]  /*4310*/  USEL UR5, UR14, UR9, !UP0 ;  /* 0x000000090e057287 */ /* 0x000fe4000c000000 */
[----:B------:R-:W-:Y:S02]  /*4320*/  UIMAD UR9, UR15, UR8, URZ ;  /* 0x000000080f0972a4 */ /* 0x000fe4000f8e02ff */
[----:B------:R-:W-:Y:S03]  /*4330*/  UISETP.GE.AND UP0, UPT, UR7, UR4, UPT ;  /* 0x000000040700728c */ /* 0x000fe6000bf06270 */
[----:B------:R-:W-:Y:S01]  /*4340*/  UMOV UR4, UR11 ;  /* 0x0000000b00047c82 */ /* 0x000fe20008000000 */
[----:B------:R-:W-:Y:S02]  /*4350*/  UISETP.GE.OR UP0, UPT, UR5, UR9, UP0 ;  /* 0x000000090500728c */ /* 0x000fe40008706670 */
[----:B------:R-:W-:Y:S02]  /*4360*/  USHF.R.U32.HI UR4, URZ, UR23, UR4 ;  /* 0x00000017ff047299 */ /* 0x000fe40008011604 */
[----:B------:R-:W-:Y:S02]  /*4370*/  UIMAD.WIDE.U32 UR10, UR5, UR22, URZ ;  /* 0x00000016050a72a5 */ /* 0x000fe4000f8e00ff */
[----:B------:R-:W-:Y:S04]  /*4380*/  USEL UR12, UR7, UR4, !UP1 ;  /* 0x00000004070c7287 */ /* 0x000fe8000c800000 */
[----:B------:R-:W-:Y:S01]  /*4390*/  UIADD3 UR9, UPT, UPT, -UR12, URZ, URZ ;  /* 0x000000ff0c097290 */ /* 0x000fe2000fffe1ff */
[----:B------:R-:W-:Y:S02]  /*43a0*/  @!UP0 UMOV UR4, UR11 ;  /* 0x0000000b00048c82 */ /* 0x000fe40008000000 */
[----:B------:R-:W-:Y:S02]  /*43b0*/  @!UP0 USHF.R.U32.HI UR4, URZ, UR23, UR4 ;  /* 0x00000017ff048299 */ /* 0x000fe40008011604 */
[----:B------:R-:W-:Y:S02]  /*43c0*/  UIMAD UR9, UR15, UR9, UR7 ;  /* 0x000000090f0972a4 */ /* 0x000fe4000f8e0207 */
[----:B------:R-:W-:Y:S02]  /*43d0*/  @!UP0 USEL UR4, UR5, UR4, !UP1 ;  /* 0x0000000405048287 */ /* 0x000fe4000c800000 */
[----:B------:R-:W-:Y:S02]  /*43e0*/  UISETP.NE.AND UP1, UPT, UR20, URZ, UPT ;  /* 0x000000ff1400728c */ /* 0x000fe4000bf25270 */
[----:B------:R-:W-:Y:S02]  /*43f0*/  @!UP0 UIMAD UR8, UR8, UR9, UR4 ;  /* 0x00000009080882a4 */ /* 0x000fe4000f8e0204 */
[----:B------:R-:W-:Y:S02]  /*4400*/  @!UP0 UIADD3 UR10, UPT, UPT, UR12, -UR4, URZ ;  /* 0x800000040c0a8290 */ /* 0x000fe4000fffe0ff */
[----:B------:R-:W-:Y:S02]  /*4410*/  UIADD3 UR9, UPT, UPT, -UR7, URZ, URZ ;  /* 0x000000ff07097290 */ /* 0x000fe4000fffe1ff */
[----:B------:R-:W-:Y:S02]  /*4420*/  UIADD3 UR4, UPT, UPT, -UR5, URZ, URZ ;  /* 0x000000ff05047290 */ /* 0x000fe4000fffe1ff */
[----:B------:R-:W-:Y:S03]  /*4430*/  @!UP0 UIMAD UR7, UR10, UR15, UR5 ;  /* 0x0000000f0a0782a4 */ /* 0x000fe6000f8e0205 */
[----:B------:R-:W-:Y:S01]  /*4440*/  @!UP0 UMOV UR5, UR8 ;  /* 0x0000000800058c82 */ /* 0x000fe20008000000 */
[----:B------:R-:W-:Y:S02]  /*4450*/  UIMAD UR8, UR29, UR4, UR14 ;  /* 0x000000041d0872a4 */ /* 0x000fe4000f8e020e */
[----:B------:R-:W-:Y:S02]  /*4460*/  UIMAD UR4, UR50, UR9, UR13 ;  /* 0x00000009320472a4 */ /* 0x000fe4000f8e020d */
[----:B------:R-:W-:Y:S02]  /*4470*/  UIMAD UR14, UR5, UR29, UR8 ;  /* 0x0000001d050e72a4 */ /* 0x000fe4000f8e0208 */
[----:B------:R-:W-:Y:S11]  /*4480*/  UIMAD UR13, UR7, UR50, UR4 ;  /* 0x00000032070d72a4 */ /* 0x000ff6000f8e0204 */
[----:B------:R-:W-:Y:S01]  /*4490*/  @!UPT UIADD3 URZ, UPT, UPT, URZ, URZ, URZ ;  /* 0x000000fffffff290 */ /* 0x000fe2000fffe0ff */
.L_x_76:
[----:B------:R-:W3:Y:S01]  /*44a0*/  @!UP4 LDCU.128 UR16, c[0x0][0xb10] ;  /* 0x00016200ff10c7ac */ /* 0x000ee20008000c00 */
[----:B------:R-:W-:Y:S04]  /*44b0*/  ISETP.NE.U32.AND P0, PT, RZ, UR42, PT ;  /* 0x0000002aff007c0c */ /* 0x000fe8000bf05070 */
[----:B------:R-:W-:Y:S01]  /*44c0*/  ISETP.NE.AND.EX P0, PT, RZ, UR43, PT, P0 ;  /* 0x0000002bff007c0c */ /* 0x000fe2000bf05300 */
[----:B------:R-:W4:Y:S01]  /*44d0*/  @!UP4 LDCU UR5, c[0x0][0xb0c] ;  /* 0x00016180ff05c7ac */ /* 0x000f220008000800 */
[----:B---3--:R-:W-:Y:S02]  /*44e0*/  UIMAD.WIDE.U32 UR8, UR14, UR16, URZ ;  /* 0x000000100e0872a5 */ /* 0x008fe4000f8e00ff */
[----:B------:R-:W-:Y:S05]  /*44f0*/  UIMAD.WIDE.U32 UR10, UR13, UR19, URZ ;  /* 0x000000130d0a72a5 */ /* 0x000fea000f8e00ff */
[----:B------:R-:W-:Y:S01]  /*4500*/  @!UP4 UMOV UR4, UR9 ;  /* 0x000000090004cc82 */ /* 0x000fe20008000000 */
[----:B----4-:R-:W-:Y:S02]  /*4510*/  @!UP4 UISETP.NE.AND UP0, UPT, UR5, 0x1, UPT ;  /* 0x000000010500c88c */ /* 0x010fe4000bf05270 */
[----:B------:R-:W-:Y:S01]  /*4520*/  @!UP4 USHF.R.U32.HI UR4, URZ, UR17, UR4 ;  /* 0x00000011ff04c299 */ /* 0x000fe20008011604 */
[----:B------:R-:W-:Y:S03]  /*4530*/  @!UP4 UMOV UR7, UR11 ;  /* 0x0000000b0007cc82 */ /* 0x000fe60008000000 */
[----:B------:R-:W-:Y:S02]  /*4540*/  @!UP4 USEL UR8, UR14, UR4, !UP0 ;  /* 0x000000040e08c287 */ /* 0x000fe4000c000000 */
[----:B------:R-:W-:Y:S05]  /*4550*/  @!UP4 UISETP.NE.AND UP0, UPT, UR18, 0x1, UPT ;  /* 0x000000011200c88c */ /* 0x000fea000bf05270 */
[----:B------:R-:W3:Y:S02]  /*4560*/  @!UP4 LDCU UR4, c[0x0][0xb20] ;  /* 0x00016400ff04c7ac */ /* 0x000ee40008000800 */
[----:B---3--:R-:W-:Y:S04]  /*4570*/  @!UP4 USHF.R.U32.HI UR7, URZ, UR4, UR7 ;  /* 0x00000004ff07c299 */ /* 0x008fe80008011607 */
[----:B------:R-:W-:Y:S04]  /*4580*/  @!UP4 USEL UR7, UR13, UR7, !UP0 ;  /* 0x000000070d07c287 */ /* 0x000fe8000c000000 */
[----:B------:R-:W-:Y:S02]  /*4590*/  @!UP4 UIADD3 UR4, UPT, UPT, -UR8, UR7, URZ ;  /* 0x000000070804c290 */ /* 0x000fe4000fffe1ff */
[----:B------:R-:W-:Y:S02]  /*45a0*/  @!UP4 UIADD3 UR7, UPT, UPT, UR8, -UR7, URZ ;  /* 0x800000070807c290 */ /* 0x000fe4000fffe0ff */
[----:B------:R-:W-:Y:S02]  /*45b0*/  @!UP4 UIMAD UR14, UR4, UR5, UR14 ;  /* 0x00000005040ec2a4 */ /* 0x000fe4000f8e020e */
[----:B------:R-:W-:Y:S01]  /*45c0*/  @!UP4 UIMAD UR13, UR7, UR18, UR13 ;  /* 0x00000012070dc2a4 */ /* 0x000fe2000f8e020d */
[----:B------:R-:W-:Y:S11]  /*45d0*/  BRA.U UP1, `(.L_x_77) ;  /* 0x0000000101107547 */ /* 0x000ff6000b800000 */
[----:B--2---:R-:W-:Y:S04]  /*45e0*/  MOV R0, UR53 ;  /* 0x0000003500007c02 */ /* 0x004fe80008000f00 */
[----:B------:R-:W-:Y:S04]  /*45f0*/  SHF.L.U32 R3, R0, 0x1f, RZ ;  /* 0x0000001f00037819 */ /* 0x000fe800000006ff */
[----:B------:R-:W2:Y:S02]  /*4600*/  SYNCS.PHASECHK.TRANS64.TRYWAIT P1, [UR6+0x68], R3 ;  /* 0x00006803ff0075a7 */ /* 0x000ea40008021106 */
[----:B--2---:R-:W-:Y:S05]  /*4610*/  @!P1 BRA `(.L_x_78) ;  /* 0x0000004c00dc9947 */ /* 0x004fea0003800000 */
.L_x_77:
[----:B------:R-:W-:Y:S05]  /*4620*/  BRA.U !UP6, `(.L_x_79) ;  /* 0x000000010e387547 */ /* 0x000fea000b800000 */
[----:B------:R-:W-:Y:S01]  /*4630*/  UPLOP3.LUT UP2, UPT, UPT, UPT, UP5, 0x80, 0x8 ;  /* 0x000000000008789c */ /* 0x000fe20003f4f050 */
[----:B--2---:R-:W-:Y:S01]  /*4640*/  HFMA2 R0, -RZ, RZ, 0, 5.9604644775390625e-08 ;  /* 0x00000001ff007431 */ /* 0x004fe200000001ff */
[----:B------:R-:W2:Y:S01]  /*4650*/  LDCU.64 UR8, c[0x0][0x358] ;  /* 0x00006b00ff0877ac */ /* 0x000ea20008000a00 */
[----:B------:R-:W-:Y:S03]  /*4660*/  IMAD.MOV.U32 R237, RZ, RZ, 0x1 ;  /* 0x00000001ffed7424 */ /* 0x000fe600078e00ff */
[----:B------:R-:W-:Y:S05]  /*4670*/  PLOP3.LUT P1, PT, PT, PT, UP2, 0x80, 0x8 ;  /* 0x000000000008781c */ /* 0x000fea0003f2f028 */
[----:B------:R-:W3:Y:S01]  /*4680*/  @UP2 LDCU.64 UR4, c[0x0][0x888] ;  /* 0x00011100ff0427ac */ /* 0x000ee20008000a00 */
[----:B------:R-:W-:Y:S07]  /*4690*/  @UP2 UIMAD UR7, UR36, UR42, URZ ;  /* 0x0000002a240722a4 */ /* 0x000fee000f8e02ff */
[----:B------:R-:W-:Y:S01]  /*46a0*/  @!P1 PRMT R237, R0, 0x7610, R237 ;  /* 0x0000761000ed9816 */ /* 0x000fe200000000ed */
[----:B---3--:R-:W-:Y:S06]  /*46b0*/  @UP2 UIMAD.WIDE UR4, UR7, 0x4, UR4 ;  /* 0x00000004070428a5 */ /* 0x008fec000f8e0204 */
[----:B------:R-:W-:Y:S01]  /*46c0*/  IMAD.U32 R2, RZ, RZ, UR4 ;  /* 0x00000004ff027e24 */ /* 0x000fe2000f8e00ff */
[----:B------:R-:W-:Y:S04]  /*46d0*/  MOV R3, UR5 ;  /* 0x0000000500037c02 */ /* 0x000fe80008000f00 */
[----:B------:R-:W3:Y:S01]  /*46e0*/  @!UP2 LDCU UR4, c[0x0][0x880] ;  /* 0x00011000ff04a7ac */ /* 0x000ee20008000800 */
[----:B--2--5:R4:W5:Y:S02]  /*46f0*/  @P1 LDG.E R123, desc[UR8][R2.64] ;  /* 0x00000008027b1981 */ /* 0x024964000c1e1900 */
[----:B---34-:R-:W-:Y:S07]  /*4700*/  @!P1 IMAD.U32 R123, RZ, RZ, UR4 ;  /* 0x00000004ff7b9e24 */ /* 0x018fee000f8e00ff */
.L_x_79:
[----:B-----5:R-:W-:Y:S01]  /*4710*/  @!P0 FSETP.EQ.AND P1, PT, R123, RZ, PT ;  /* 0x000000ff7b00820b */ /* 0x020fe20003f22000 */
[----:B------:R-:W-:Y:S01]  /*4720*/  @!UPT UIADD3 URZ, UPT, UPT, URZ, URZ, URZ ;  /* 0x000000fffffff290 */ /* 0x000fe2000fffe0ff */
[----:B------:R-:W-:Y:S11]  /*4730*/  @!P0 BRA `(.L_x_80) ;  /* 0x0000000000148947 */ /* 0x000ff60003800000 */
[----:B------:R-:W-:Y:S02]  /*4740*/  LOP3.LUT P0, RZ, R237, 0xff, RZ, 0xc0, !PT ;  /* 0x000000ffedff7812 */ /* 0x000fe4000780c0ff */
[----:B------:R-:W-:Y:S04]  /*4750*/  PLOP3.LUT P1, PT, PT, PT, UP2, 0x80, 0x8 ;  /* 0x000000000008781c */ /* 0x000fe80003f2f028 */
[----:B------:R-:W-:Y:S07]  /*4760*/  PLOP3.LUT P1, PT, P1, PT, PT, 0x8, 0x80 ;  /* 0x000000000080781c */ /* 0x000fee0000f2e170 */
[----:B------:R-:W-:Y:S11]  /*4770*/  @P0 FSETP.EQ.AND P1, PT, R123, RZ, PT ;  /* 0x000000ff7b00020b */ /* 0x000ff60003f22000 */
[----:B------:R-:W-:Y:S02]  /*4780*/  @!UPT UIADD3 URZ, UPT, UPT, URZ, URZ, URZ ;  /* 0x000000fffffff290 */ /* 0x000fe4000fffe0ff */
.L_x_80:
[----:B------:R-:W-:Y:S01]  /*4790*/  ULEA UR7, UR30, UR6, 0x3 ;  /* 0x000000061e077291 */ /* 0x000fe2000f8e18ff */
[----:B--2---:R-:W-:Y:S02]  /*47a0*/  SHF.L.U32 R0, R11, 0x1f, RZ ;  /* 0x0000001f0b007819 */ /* 0x004fe400000006ff */
[----:B------:R-:W-:Y:S01]  /*47b0*/  ELECT P0, URZ, PT ;  /* 0x0000000000ff782f */ /* 0x000fe20003800000 */
[----:B------:R-:W-:Y:S05]  /*47c0*/  VIADD R10, R10, 0x1 ;  /* 0x000000010a0a7836 */ /* 0x000fea0000000000 */
[----:B------:R-:W2:Y:S02]  /*47d0*/  SYNCS.PHASECHK.TRANS64.TRYWAIT P2, [UR7+0x50], R0 ;  /* 0x00005000ff0075a7 */ /* 0x000ea40008041107 */
[----:B--2---:R-:W-:Y:S05]  /*47e0*/  @!P2 BRA `(.L_x_81) ;  /* 0x0000004c0080a947 */ /* 0x004fea0003800000 */
.L_x_145:
[----:B------:R-:W-:Y:S01]  /*47f0*/  UIADD3 UR33, UPT, UPT, UR7, 0x40, URZ ;  /* 0x0000004007217890 */ /* 0x000fe2000fffe0ff */
[----:B------:R-:W-:Y:S01]  /*4800*/  PLOP3.LUT P0, PT, P1, P0, PT, 0xf2, 0x2f ;  /* 0x00000000002f781c */ /* 0x000fe20000f01e72 */
[----:B------:R-:W-:Y:S01]  /*4810*/  UMOV UR40, 0x0 ;  /* 0x0000000000287882 */ /* 0x000fe20000000000 */
[----:B------:R-:W-:Y:S01]  /*4820*/  UMOV UR41, 0x10000000 ;  /* 0x1000000000297882 */ /* 0x000fe20000000000 */
[----:B------:R-:W-:Y:S01]  /*4830*/  UMOV UR12, UR36 ;  /* 0x00000024000c7c82 */ /* 0x000fe20008000000 */
[----:B------:R-:W-:Y:S01]  /*4840*/  UMOV UR20, UR36 ;  /* 0x0000002400147c82 */ /* 0x000fe20008000000 */
[----:B------:R-:W-:Y:S01]  /*4850*/  UMOV UR28, UR36 ;  /* 0x00000024001c7c82 */ /* 0x000fe20008000000 */
[----:B------:R-:W-:Y:S01]  /*4860*/  UMOV UR9, UR33 ;  /* 0x0000002100097c82 */ /* 0x000fe20008000000 */
[----:B------:R-:W-:Y:S01]  /*4870*/  UMOV UR17, UR33 ;  /* 0x0000002100117c82 */ /* 0x000fe20008000000 */
[----:B------:R-:W-:Y:S05]  /*4880*/  UMOV UR25, UR33 ;  /* 0x0000002100197c82 */ /* 0x000fea0008000000 */
[----:B------:R-:W-:Y:S01]  /*4890*/  @!P0 IADD3 R2, P1, PT, R12, 0x580, RZ ;  /* 0x000005800c028810 */ /* 0x000fe20007f3e0ff */
[----:B------:R-:W-:Y:S01]  /*48a0*/  VOTEU.ALL UP1, P0 ;  /* 0x0000000000ff7886 */ /* 0x000fe20000020000 */
[----:B------:R-:W-:Y:S02]  /*48b0*/  VOTEU.ALL UP0, P0 ;  /* 0x0000000000ff7886 */ /* 0x000fe40000000000 */
[----:B------:R-:W-:Y:S01]  /*48c0*/  @!P0 R2UR UR5, R2 ;  /* 0x00000000020582ca */ /* 0x000fe200000e0000 */
[----:B--2---:R-:W-:Y:S01]  /*48d0*/  @!P0 IMAD.X R0, RZ, RZ, R13, P1 ;  /* 0x000000ffff008224 */ /* 0x004fe200008e060d */
[----:B------:R-:W-:Y:S01]  /*48e0*/  ISETP.NE.AND P1, PT, R10, 0x2, PT ;  /* 0x000000020a00780c */ /* 0x000fe20003f25270 */
[----:B------:R-:W-:Y:S02]  /*48f0*/  @!UP0 USHF.L.U32 UR35, UR45, 0x6, URZ ;  /* 0x000000062d238899 */ /* 0x000fe400080006ff */
[----:B------:R-:W-:Y:S01]  /*4900*/  @!UP0 UIMAD UR34, UR46, 0xe0, URZ ;  /* 0x000000e02e2288a4 */ /* 0x000fe2000f8e02ff */
[----:B------:R-:W-:Y:S01]  /*4910*/  @!P0 R2UR UR4, R0 ;  /* 0x00000000000482ca */ /* 0x000fe200000e0000 */
[----:B------:R-:W-:Y:S01]  /*4920*/  UIADD3 UR46, UPT, UPT, UR13, UR56, URZ ;  /* 0x000000380d2e7290 */ /* 0x000fe2000fffe0ff */
[----:B------:R-:W-:Y:S01]  /*4930*/  SEL R0, RZ, 0x1, P1 ;  /* 0x00000001ff007807 */ /* 0x000fe20000800000 */
[----:B------:R-:W-:Y:S01]  /*4940*/  @!UP0 UIADD3 UR10, UPT, UPT, UR34, 0x20, URZ ;  /* 0x00000020220a8890 */ /* 0x000fe2000fffe0ff */
[----:B------:R-:W-:Y:S01]  /*4950*/  SEL R10, R10, RZ, P1 ;  /* 0x000000ff0a0a7207 */ /* 0x000fe20000800000 */
[----:B------:R-:W-:Y:S01]  /*4960*/  UMOV UR11, UR35 ;  /* 0x00000023000b7c82 */ /* 0x000fe20008000000 */
[----:B------:R-:W-:Y:S01]  /*4970*/  @!UP0 UIADD3 UR18, UPT, UPT, UR34, 0x40, URZ ;  /* 0x0000004022128890 */ /* 0x000fe2000fffe0ff */
[----:B------:R-:W-:Y:S01]  /*4980*/  IMAD.U32 R2, RZ, RZ, UR5 ;  /* 0x00000005ff027e24 */ /* 0x000fe2000f8e00ff */
[----:B------:R-:W-:Y:S01]  /*4990*/  UMOV UR19, UR35 ;  /* 0x0000002300137c82 */ /* 0x000fe20008000000 */
[----:B------:R-:W-:Y:S01]  /*49a0*/  @!UP0 UIADD3 UR26, UPT, UPT, UR34, 0x60, URZ ;  /* 0x00000060221a8890 */ /* 0x000fe2000fffe0ff */
[----:B------:R-:W-:Y:S01]  /*49b0*/  LOP3.LUT R9, R9, R0, RZ, 0x3c, !PT ;  /* 0x0000000009097212 */ /* 0x000fe200078e3cff */
[----:B------:R-:W-:Y:S01]  /*49c0*/  UMOV UR27, UR35 ;  /* 0x00000023001b7c82 */ /* 0x000fe20008000000 */
[----:B------:R-:W-:Y:S01]  /*49d0*/  @!P0 R2UR UR38, R2 ;  /* 0x00000000022682ca */ /* 0x000fe200000e0000 */
[----:B------:R-:W-:Y:S01]  /*49e0*/  IMAD.U32 R3, RZ, RZ, UR4 ;  /* 0x00000004ff037e24 */ /* 0x000fe2000f8e00ff */
[----:B------:R-:W-:Y:S02]  /*49f0*/  @!UP0 UIMAD UR4, UR30, 0x7000, UR6 ;  /* 0x000070001e0488a4 */ /* 0x000fe4000f8e0206 */
[----:B------:R-:W-:Y:S02]  /*4a00*/  UIADD3 UR45, UPT, UPT, UR14, UR57, URZ ;  /* 0x000000390e2d7290 */ /* 0x000fe4000fffe0ff */
[----:B------:R-:W-:Y:S01]  /*4a10*/  @!P0 R2UR UR39, R3 ;  /* 0x00000000032782ca */ /* 0x000fe200000e0000 */
[----:B------:R-:W-:Y:S02]  /*4a20*/  @!UP0 UIADD3 UR32, UPT, UPT, UR4, 0x200, URZ ;  /* 0x0000020004208890 */ /* 0x000fe4000fffe0ff */
[----:B------:R-:W-:Y:S02]  /*4a30*/  @!UP0 UIADD3 UR8, UPT, UPT, UR4, 0x1200, URZ ;  /* 0x0000120004088890 */ /* 0x000fe4000fffe0ff */
[----:B------:R-:W-:Y:S02]  /*4a40*/  @!UP0 UIADD3 UR16, UPT, UPT, UR4, 0x2200, URZ ;  /* 0x0000220004108890 */ /* 0x000fe4000fffe0ff */
[----:B------:R-:W-:Y:S06]  /*4a50*/  @!UP0 UIADD3 UR24, UPT, UPT, UR4, 0x3200, URZ ;  /* 0x0000320004188890 */ /* 0x000fec000fffe0ff */
[----:B------:R2:W-:Y:S01]  /*4a60*/  @!UP1 UTMALDG.3D [UR32], [UR38], desc[UR40] ;  /* 0x00002820260095b4 */ /* 0x0005e20008011000 */
[----:B------:R-:W-:Y:S05]  /*4a70*/  VOTEU.ALL UP1, P0 ;  /* 0x0000000000ff7886 */ /* 0x000fea0000020000 */
[----:B------:R3:W-:Y:S01]  /*4a80*/  @!UP1 UTMALDG.3D [UR8], [UR38], desc[UR40] ;  /* 0x00002808260095b4 */ /* 0x0007e20008011000 */
[----:B------:R-:W-:Y:S05]  /*4a90*/  VOTEU.ALL UP1, P0 ;  /* 0x0000000000ff7886 */ /* 0x000fea0000020000 */
[----:B------:R4:W-:Y:S01]  /*4aa0*/  @!UP1 UTMALDG.3D [UR16], [UR38], desc[UR40] ;  /* 0x00002810260095b4 */ /* 0x0009e20008011000 */
[----:B------:R-:W-:Y:S05]  /*4ab0*/  VOTEU.ALL UP1, P0 ;  /* 0x0000000000ff7886 */ /* 0x000fea0000020000 */
[----:B------:R-:W-:Y:S01]  /*4ac0*/  @!UP1 UTMALDG.3D [UR24], [UR38], desc[UR40] ;  /* 0x00002818260095b4 */ /* 0x000fe20008011000 */
[----:B------:R-:W-:Y:S01]  /*4ad0*/  VOTEU.ALL UP1, P0 ;  /* 0x0000000000ff7886 */ /* 0x000fe20000020000 */
[----:B--2---:R-:W-:Y:S01]  /*4ae0*/  UMOV UR36, UR31 ;  /* 0x0000001f00247c82 */ /* 0x004fe20008000000 */
[----:B---3--:R-:W-:Y:S02]  /*4af0*/  @!UP0 UIADD3 UR10, UPT, UPT, UR34, 0x80, URZ ;  /* 0x00000080220a8890 */ /* 0x008fe4000fffe0ff */
[----:B------:R-:W-:Y:S02]  /*4b00*/  @!UP0 UIADD3 UR8, UPT, UPT, UR4, 0x4200, URZ ;  /* 0x0000420004088890 */ /* 0x000fe4000fffe0ff */
[----:B----4-:R-:W-:Y:S02]  /*4b10*/  @!UP0 UIADD3 UR18, UPT, UPT, UR34, 0xa0, URZ ;  /* 0x000000a022128890 */ /* 0x010fe4000fffe0ff */
[----:B------:R-:W-:Y:S05]  /*4b20*/  @!UP0 UIADD3 UR16, UPT, UPT, UR4, 0x5200, URZ ;  /* 0x0000520004108890 */ /* 0x000fea000fffe0ff */
[----:B------:R2:W-:Y:S01]  /*4b30*/  @!UP1 UTMALDG.3D [UR8], [UR38], desc[UR40] ;  /* 0x00002808260095b4 */ /* 0x0005e20008011000 */
[----:B------:R-:W-:Y:S02]  /*4b40*/  UPLOP3.LUT UP1, UPT, UPT, UPT, UPT, 0x80, 0x8 ;  /* 0x000000000008789c */ /* 0x000fe40003f2f070 */
[----:B--2---:R-:W-:Y:S02]  /*4b50*/  @!UP0 UIADD3 UR10, UPT, UPT, UR34, 0xc0, URZ ;  /* 0x000000c0220a8890 */ /* 0x004fe4000fffe0ff */
[----:B------:R-:W-:Y:S01]  /*4b60*/  @!UP0 UIADD3 UR8, UPT, UPT, UR4, 0x6200, URZ ;  /* 0x0000620004088890 */ /* 0x000fe2000fffe0ff */
[----:B------:R-:W-:Y:S01]  /*4b70*/  VOTEU.ALL UP0, P0 ;  /* 0x0000000000ff7886 */ /* 0x000fe20000000000 */
[----:B------:R-:W-:Y:S04]  /*4b80*/  UIADD3 UR4, UPT, UPT, UR30, 0x1, URZ ;  /* 0x000000011e047890 */ /* 0x000fe8000fffe0ff */
[----:B------:R2:W-:Y:S01]  /*4b90*/  @!UP0 UTMALDG.3D [UR16], [UR38], desc[UR40] ;  /* 0x00002810260085b4 */ /* 0x0005e20008011000 */
[----:B------:R-:W-:Y:S04]  /*4ba0*/  UISETP.NE.AND UP0, UPT, UR4, 0x2, UPT ;  /* 0x000000020400788c */ /* 0x000fe8000bf05270 */
[----:B------:R-:W-:Y:S02]  /*4bb0*/  USEL UR5, URZ, 0x1, UP0 ;  /* 0x00000001ff057887 */ /* 0x000fe40008000000 */
[----:B------:R-:W-:Y:S02]  /*4bc0*/  USEL UR30, UR4, URZ, UP0 ;  /* 0x000000ff041e7287 */ /* 0x000fe40008000000 */
[----:B------:R-:W-:Y:S01]  /*4bd0*/  VOTEU.ALL UP0, P0 ;  /* 0x0000000000ff7886 */ /* 0x000fe20000000000 */
[----:B------:R-:W-:Y:S01]  /*4be0*/  UPRMT UR4, UR21, 0x654, UR33 ;  /* 0x0000065415047896 */ /* 0x000fe20008000021 */
[----:B------:R-:W-:Y:S03]  /*4bf0*/  LOP3.LUT R11, R11, UR5, RZ, 0x3c, !PT ;  /* 0x000000050b0b7c12 */ /* 0x000fe6000f8e3cff */
[----:B------:R2:W-:Y:S01]  /*4c00*/  @!UP0 UTMALDG.3D [UR8], [UR38], desc[UR40] ;  /* 0x00002808260085b4 */ /* 0x0005e20008011000 */
[----:B------:R2:W-:Y:S04]  /*4c10*/  @!P0 SYNCS.ARRIVE.TRANS64.RED.A0TR RZ, [UR7+0x40], R8 ;  /* 0x00004008ffff89a7 */ /* 0x0005e80008300407 */
[----:B------:R-:W-:Y:S01]  /*4c20*/  SYNCS.ARRIVE.TRANS64.RED.A1T0 RZ, [UR4], RZ ;  /* 0x000000ffffff79a7 */ /* 0x000fe20008100404 */
[----:B------:R-:W-:Y:S05]  /*4c30*/  BRA.U UP3, `(.L_x_82) ;  /* 0xfffffff103dc7547 */ /* 0x000fea000b83ffff */
[----:B------:R-:W-:Y:S01]  /*4c40*/  UIADD3 UR6, UPT, UPT, UR6, 0x50, URZ ;  /* 0x0000005006067890 */ /* 0x000fe2000fffe0ff */
[----:B------:R-:W-:-:S03]  /*4c50*/  SHF.L.U32 R3, R11, 0x1f, RZ ;  /* 0x0000001f0b037819 */ /* 0x000fc600000006ff */
[----:B------:R-:W-:-:S09]  /*4c60*/  ULEA UR4, UR30, UR6, 0x3 ;  /* 0x000000061e047291 */ /* 0x000fd2000f8e18ff */
[----:B------:R-:W3:Y:S02]  /*4c70*/  SYNCS.PHASECHK.TRANS64.TRYWAIT P0, [UR4], R3 ;  /* 0x00000003ff0075a7 */ /* 0x000ee40008001104 */
[----:B---3--:R-:W-:Y:S05]  /*4c80*/  @!P0 BRA `(.L_x_83) ;  /* 0x0000004800708947 */ /* 0x008fea0003800000 */
.L_x_147:
[----:B------:R-:W-:-:S04]  /*4c90*/  UIADD3 UR4, UPT, UPT, UR30, 0x1, URZ ;  /* 0x000000011e047890 */ /* 0x000fc8000fffe0ff */
[----:B------:R-:W-:-:S04]  /*4ca0*/  UISETP.NE.AND UP0, UPT, UR4, 0x2, UPT ;  /* 0x000000020400788c */ /* 0x000fc8000bf05270 */
[----:B------:R-:W-:Y:S02]  /*4cb0*/  USEL UR5, URZ, 0x1, UP0 ;  /* 0x00000001ff057887 */ /* 0x000fe40008000000 */
[----:B------:R-:W-:-:S04]  /*4cc0*/  USEL UR4, UR4, URZ, UP0 ;  /* 0x000000ff04047287 */ /* 0x000fc80008000000 */
[----:B------:R-:W-:Y:S01]  /*4cd0*/  ULEA UR4, UR4, UR6, 0x3 ;  /* 0x0000000604047291 */ /* 0x000fe2000f8e18ff */
[----:B---3--:R-:W-:-:S04]  /*4ce0*/  LOP3.LUT R3, R11, UR5, RZ, 0x3c, !PT ;  /* 0x000000050b037c12 */ /* 0x008fc8000f8e3cff */
[----:B------:R-:W-:Y:S01]  /*4cf0*/  SHF.L.U32 R3, R3, 0x1f, RZ ;  /* 0x0000001f03037819 */ /* 0x000fe200000006ff */
[----:B------:R-:W-:-:S07]  /*4d00*/  IMAD.U32 R0, RZ, RZ, UR4 ;  /* 0x00000004ff007e24 */ /* 0x000fce000f8e00ff */
.L_x_84:
[----:B---3--:R3:W4:Y:S02]  /*4d10*/  SYNCS.PHASECHK.TRANS64.TRYWAIT P0, [R0+URZ], R3 ;  /* 0x00000003000075a7 */ /* 0x00872400080011ff */
[----:B----4-:R-:W-:Y:S05]  /*4d20*/  @!P0 NANOSLEEP.SYNCS 0x989680 ;  /* 0x009896800000895d */ /* 0x010fea0003900000 */
[----:B------:R-:W4:Y:S02]  /*4d30*/  @!P0 SYNCS.PHASECHK.TRANS64 P0, [R0+URZ], R3 ;  /* 0x00000003000085a7 */ /* 0x000f2400080010ff */
[----:B-12-4-:R-:W-:Y:S05]  /*4d40*/  @P0 EXIT ;  /* 0x000000000000094d */ /* 0x016fea0003800000 */
[----:B------:R-:W-:Y:S05]  /*4d50*/  BRA `(.L_x_84) ;  /* 0xfffffffc00ec7947 */ /* 0x000fea000383ffff */
.L_x_74:
[----:B------:R-:W-:-:S06]  /*4d60*/  UISETP.GE.AND UP0, UPT, UR14, 0x4, UPT ;  /* 0x000000040e00788c */ /* 0x000fcc000bf06270 */
[----:B------:R-:W-:-:S13]  /*4d70*/  PLOP3.LUT P0, PT, PT, PT, UP0, 0x80, 0x8 ;  /* 0x000000000008781c */ /* 0x000fda0003f0f008 */
[----:B------:R-:W-:Y:S05]  /*4d80*/  @!P0 EXIT ;  /* 0x000000000000894d */ /* 0x000fea0003800000 */
[----:B------:R-:W-:Y:S01]  /*4d90*/  BAR.SYNC.DEFER_BLOCKING 0x6, 0xa0 ;  /* 0x0182800000007b1d */ /* 0x000fe20000010000 */
[----:B------:R-:W-:Y:S02]  /*4da0*/  IMAD.U32 R2, R2, 0x10000, RZ ;  /* 0x0001000002027824 */ /* 0x000fe400078e00ff */
[----:B------:R-:W-:Y:S01]  /*4db0*/  HFMA2 R120, -RZ, RZ, 0, 0 ;  /* 0x00000000ff787431 */ /* 0x000fe200000001ff */
[----:B------:R-:W-:Y:S01]  /*4dc0*/  CS2R R250, SRZ ;  /* 0x0000000000fa7805 */ /* 0x000fe2000001ff00 */
[----:B------:R-:W-:Y:S01]  /*4dd0*/  IMAD.MOV.U32 R249, RZ, RZ, RZ ;  /* 0x000000fffff97224 */ /* 0x000fe200078e00ff */
[----:B------:R-:W-:Y:S02]  /*4de0*/  UMOV UR4, 0x400 ;  /* 0x0000040000047882 */ /* 0x000fe40000000000 */
[----:B------:R-:W1:Y:S01]  /*4df0*/  LDC.64 R238, c[0x0][0x888] ;  /* 0x00022200ffee7b82 */ /* 0x000e620000000a00 */
[----:B------:R-:W-:Y:S01]  /*4e00*/  ULEA UR4, UR21, UR4, 0x18 ;  /* 0x0000000415047291 */ /* 0x000fe2000f8ec0ff */
[----:B------:R-:W-:Y:S01]  /*4e10*/  LOP3.LUT R2, R2, 0x600000, RZ, 0xc0, !PT ;  /* 0x0060000002027812 */ /* 0x000fe200078ec0ff */
[----:B------:R-:W2:Y:S01]  /*4e20*/  LDCU.64 UR62, c[0x0][0x348] ;  /* 0x00006900ff3e77ac */ /* 0x000ea20008000a00 */
[----:B------:R-:W3:Y:S01]  /*4e30*/  LDCU UR42, c[0x0][0xb0c] ;  /* 0x00016180ff2a77ac */ /* 0x000ee20008000800 */
[----:B------:R-:W4:Y:S01]  /*4e40*/  LDCU UR61, c[0x0][0xb20] ;  /* 0x00016400ff3d77ac */ /* 0x000f220008000800 */
[----:B------:R-:W1:Y:S04]  /*4e50*/  LDCU UR39, c[0x0][0xb30] ;  /* 0x00016600ff2777ac */ /* 0x000e680008000800 */
[----:B------:R-:W2:Y:S01]  /*4e60*/  LDS R3, [UR4+0x120] ;  /* 0x00012004ff037984 */ /* 0x000ea20008000800 */
[----:B------:R-:W1:Y:S01]  /*4e70*/  LDCU.64 UR58, c[0x0][0x888] ;  /* 0x00011100ff3a77ac */ /* 0x000e620008000a00 */
[----:B------:R-:W1:Y:S01]  /*4e80*/  LDCU.64 UR40, c[0x0][0xb28] ;  /* 0x00016500ff2877ac */ /* 0x000e620008000a00 */
[----:B------:R-:W1:Y:S01]  /*4e90*/  LDCU.128 UR52, c[0x0][0xb10] ;  /* 0x00016200ff3477ac */ /* 0x000e620008000c00 */
[----:B------:R-:W-:Y:S01]  /*4ea0*/  UMOV UR49, 0x1 ;  /* 0x0000000100317882 */ /* 0x000fe20000000000 */
[----:B------:R-:W-:Y:S01]  /*4eb0*/  UMOV UR18, URZ ;  /* 0x000000ff00127c82 */ /* 0x000fe20008000000 */
[----:B------:R-:W-:Y:S01]  /*4ec0*/  UMOV UR44, URZ ;  /* 0x000000ff002c7c82 */ /* 0x000fe20008000000 */
[----:B------:R-:W-:Y:S01]  /*4ed0*/  UMOV UR48, URZ ;  /* 0x000000ff00307c82 */ /* 0x000fe20008000000 */
[----:B-1234-:R-:W-:-:S07]  /*4ee0*/  IMAD.IADD R2, R3, 0x1, R2 ;  /* 0x0000000103027824 */ /* 0x01efce00078e0202 */
.L_x_110:
[----:B------:R-:W1:Y:S01]  /*4ef0*/  S2UR UR43, SR_CgaCtaId ;  /* 0x00000000002b79c3 */ /* 0x000e620000008800 */
[----:B------:R-:W-:Y:S01]  /*4f00*/  UMOV UR4, 0x400 ;  /* 0x0000040000047882 */ /* 0x000fe20000000000 */
[----:B------:R-:W-:Y:S01]  /*4f10*/  SHF.L.U32 R3, R250, 0x1f, RZ ;  /* 0x0000001ffa037819 */ /* 0x000fe200000006ff */
[----:B-1----:R-:W-:Y:S04]  /*4f20*/  ULEA UR43, UR43, UR4, 0x18 ;  /* 0x000000042b2b7291 */ /* 0x002fe8000f8ec0ff */
[----:B------:R-:W-:Y:S09]  /*4f30*/  ULEA UR4, UR18, UR43, 0x3 ;  /* 0x0000002b12047291 */ /* 0x000ff2000f8e18ff */
[----:B------:R-:W1:Y:S02]  /*4f40*/  SYNCS.PHASECHK.TRANS64.TRYWAIT P0, [UR4+0x70], R3 ;  /* 0x00007003ff0075a7 */ /* 0x000e640008001104 */
[----:B-1----:R-:W-:Y:S05]  /*4f50*/  @!P0 BRA `(.L_x_85) ;  /* 0x0000004400d48947 */ /* 0x002fea0003800000 */
.L_x_149:
[----:B------:R-:W-:Y:S01]  /*4f60*/  ULEA UR5, UR18, UR43, 0x4 ;  /* 0x0000002b12057291 */ /* 0x000fe2000f8e20ff */
[----:B------:R-:W2:Y:S08]  /*4f70*/  LDCU UR10, c[0x0][0xb24] ;  /* 0x00016480ff0a77ac */ /* 0x000eb00008000800 */
[----:B------:R-:W3:Y:S01]  /*4f80*/  LDS.128 R4, [UR5+0x100] ;  /* 0x00010005ff047984 */ /* 0x000ee20008000c00 */
[----:B------:R-:W-:Y:S04]  /*4f90*/  UIADD3 UR5, UPT, UPT, UR4, 0x80, URZ ;  /* 0x0000008004057890 */ /* 0x000fe8000fffe0ff */
[----:B------:R-:W-:Y:S01]  /*4fa0*/  UPRMT UR5, URZ, 0x654, UR5 ;  /* 0x00000654ff057896 */ /* 0x000fe20008000005 */
[----:B------:R-:W-:Y:S01]  /*4fb0*/  @!PT LDS RZ, [RZ] ;  /* 0x00000000fffff984 */ /* 0x000fe20000000800 */
[----:B------:R-:W-:Y:S01]  /*4fc0*/  @!PT LDS RZ, [RZ] ;  /* 0x00000000fffff984 */ /* 0x000fe20000000800 */
[----:B------:R-:W-:Y:S01]  /*4fd0*/  @!PT LDS RZ, [RZ] ;  /* 0x00000000fffff984 */ /* 0x000fe20000000800 */
[----:B------:R-:W-:Y:S01]  /*4fe0*/  @!PT LDS RZ, [RZ] ;  /* 0x00000000fffff984 */ /* 0x000fe20000000800 */
[----:B------:R4:W-:Y:S06]  /*4ff0*/  MEMBAR.ALL.CTA ;  /* 0x0000000000007992 */ /* 0x0009ec0000008000 */
[----:B----4-:R-:W4:Y:S02]  /*5000*/  FENCE.VIEW.ASYNC.S ;  /* 0x00000000000073c6 */ /* 0x010f240000000000 */
[----:B----4-:R-:W-:Y:S01]  /*5010*/  SYNCS.ARRIVE.TRANS64.RED.A1T0 RZ, [UR5], RZ ;  /* 0x000000ffffff79a7 */ /* 0x010fe20008100405 */
[----:B---3--:R-:W-:Y:S01]  /*5020*/  LOP3.LUT P0, RZ, R6, 0x1, RZ, 0xc0, !PT ;  /* 0x0000000106ff7812 */ /* 0x008fe2000780c0ff */
[----:B--2---:R-:W-:Y:S11]  /*5030*/  UISETP.GE.AND UP0, UPT, UR10, 0x1, UPT ;  /* 0x000000010a00788c */ /* 0x004ff6000bf06270 */
[----:B------:R-:W-:Y:S01]  /*5040*/  @!UPT UIADD3 URZ, UPT, UPT, URZ, URZ, URZ ;  /* 0x000000fffffff290 */ /* 0x000fe2000fffe0ff */
[----:B------:R-:W-:Y:S01]  /*5050*/  VOTEU.ANY UP1, P0 ;  /* 0x0000000000ff7886 */ /* 0x000fe20000020100 */
[----:B------:R-:W-:Y:S01]  /*5060*/  PLOP3.LUT P0, PT, PT, PT, UP1, 0x80, 0x8 ;  /* 0x000000000008781c */ /* 0x000fe20003f0f018 */
[----:B------:R-:W-:Y:S11]  /*5070*/  UP2UR UR50, UPR, URZ, 0x2 ;  /* 0x00000002ff327883 */ /* 0x000ff60008000000 */
[----:B------:R-:W-:Y:S01]  /*5080*/  @!UPT UIADD3 URZ, UPT, UPT, URZ, URZ, URZ ;  /* 0x000000fffffff290 */ /* 0x000fe2000fffe0ff */
[----:B-1----:R-:W-:Y:S02]  /*5090*/  @P0 MOV R3, R4 ;  /* 0x0000000400030202 */ /* 0x002fe40000000f00 */
[----:B------:R-:W-:Y:S02]  /*50a0*/  @P0 SHF.R.U32.HI R0, RZ, 0x10, R5 ;  /* 0x00000010ff000819 */ /* 0x000fe40000011605 */
[----:B------:R-:W-:Y:S02]  /*50b0*/  @P0 LOP3.LUT R4, R5, 0xffff, RZ, 0xc0, !PT ;  /* 0x0000ffff05040812 */ /* 0x000fe400078ec0ff */
[----:B------:R-:W-:Y:S02]  /*50c0*/  @P0 R2UR UR7, R3 ;  /* 0x00000000030702ca */ /* 0x000fe400000e0000 */
[----:B------:R-:W-:Y:S02]  /*50d0*/  @P0 R2UR UR4, R0 ;  /* 0x00000000000402ca */ /* 0x000fe400000e0000 */
[----:B------:R-:W-:Y:S09]  /*50e0*/  @P0 R2UR UR6, R4 ;  /* 0x00000000040602ca */ /* 0x000ff200000e0000 */
[----:B------:R-:W-:Y:S02]  /*50f0*/  @UP1 UMOV UR38, UR7 ;  /* 0x0000000700261c82 */ /* 0x000fe40008000000 */
[----:B------:R-:W-:Y:S02]  /*5100*/  @UP1 UMOV UR51, UR4 ;  /* 0x0000000400331c82 */ /* 0x000fe40008000000 */
[----:B------:R-:W-:Y:S01]  /*5110*/  @UP1 UMOV UR37, UR6 ;  /* 0x0000000600251c82 */ /* 0x000fe20008000000 */
[----:B------:R-:W-:Y:S05]  /*5120*/  BRA.U !UP0, `(.L_x_86) ;  /* 0x0000000108c87547 */ /* 0x000fea000b800000 */
[----:B------:R-:W1:Y:S01]  /*5130*/  LDCU UR7, c[0x0][0x370] ;  /* 0x00006e00ff0777ac */ /* 0x000e620008000800 */
[----:B------:R-:W2:Y:S01]  /*5140*/  LDCU UR4, c[0x0][0x374] ;  /* 0x00006e80ff0477ac */ /* 0x000ea20008000800 */
[----:B------:R-:W-:Y:S02]  /*5150*/  UISETP.NE.AND UP0, UPT, UR54, 0x1, UPT ;  /* 0x000000013600788c */ /* 0x000fe4000bf05270 */
[----:B------:R-:W-:Y:S02]  /*5160*/  UIMAD.WIDE.U32 UR12, UR37, UR55, URZ ;  /* 0x00000037250c72a5 */ /* 0x000fe4000f8e00ff */
[----:B------:R-:W-:Y:S02]  /*5170*/  UISETP.NE.AND UP1, UPT, UR42, 0x1, UPT ;  /* 0x000000012a00788c */ /* 0x000fe4000bf25270 */
[----:B------:R-:W-:Y:S02]  /*5180*/  UISETP.NE.AND UP2, UPT, UR10, 0x1, UPT ;  /* 0x000000010a00788c */ /* 0x000fe4000bf45270 */
[----:B------:R-:W-:Y:S02]  /*5190*/  UIMAD.WIDE.U32 UR16, UR38, UR52, URZ ;  /* 0x00000034261072a5 */ /* 0x000fe4000f8e00ff */
[----:B-1----:R-:W-:Y:S02]  /*51a0*/  UIMAD.WIDE.U32 UR14, UR7, UR52, URZ ;  /* 0x00000034070e72a5 */ /* 0x002fe4000f8e00ff */
[----:B--2---:R-:W-:Y:S07]  /*51b0*/  UIMAD.WIDE.U32 UR8, UR4, UR55, URZ ;  /* 0x00000037040872a5 */ /* 0x004fee000f8e00ff */
[----:B------:R-:W-:Y:S02]  /*51c0*/  UMOV UR5, UR9 ;  /* 0x0000000900057c82 */ /* 0x000fe40008000000 */
[----:B------:R-:W-:Y:S03]  /*51d0*/  @UP0 USHF.R.U32.HI UR4, URZ, UR61, UR5 ;  /* 0x0000003dff040299 */ /* 0x000fe60008011605 */
[----:B------:R-:W-:Y:S01]  /*51e0*/  UMOV UR5, UR13 ;  /* 0x0000000d00057c82 */ /* 0x000fe20008000000 */
[----:B------:R-:W-:Y:S02]  /*51f0*/  UIMAD.WIDE.U32 UR8, UR4, UR40, URZ ;  /* 0x00000028040872a5 */ /* 0x000fe4000f8e00ff */
[----:B------:R-:W-:Y:S03]  /*5200*/  USHF.R.U32.HI UR6, URZ, UR61, UR5 ;  /* 0x0000003dff067299 */ /* 0x000fe60008011605 */
[----:B------:R-:W-:Y:S01]  /*5210*/  UMOV UR5, UR15 ;  /* 0x0000000f00057c82 */ /* 0x000fe20008000000 */
[----:B------:R-:W-:Y:S02]  /*5220*/  USEL UR6, UR37, UR6, !UP0 ;  /* 0x0000000625067287 */ /* 0x000fe4000c000000 */
[----:B------:R-:W-:Y:S01]  /*5230*/  @UP1 USHF.R.U32.HI UR7, URZ, UR53, UR5 ;  /* 0x00000035ff071299 */ /* 0x000fe20008011605 */
[----:B------:R-:W-:Y:S02]  /*5240*/  UMOV UR8, UR9 ;  /* 0x0000000900087c82 */ /* 0x000fe40008000000 */
[----:B------:R-:W-:Y:S01]  /*5250*/  UMOV UR5, UR17 ;  /* 0x0000001100057c82 */ /* 0x000fe20008000000 */
[----:B------:R-:W-:Y:S02]  /*5260*/  UIMAD.WIDE.U32 UR12, UR7, UR40, URZ ;  /* 0x00000028070c72a5 */ /* 0x000fe4000f8e00ff */
[----:B------:R-:W-:Y:S02]  /*5270*/  @UP2 USHF.R.U32.HI UR4, URZ, UR41, UR8 ;  /* 0x00000029ff042299 */ /* 0x000fe40008011608 */
[----:B------:R-:W-:Y:S02]  /*5280*/  USHF.R.U32.HI UR5, URZ, UR53, UR5 ;  /* 0x00000035ff057299 */ /* 0x000fe40008011605 */
[----:B------:R-:W-:Y:S02]  /*5290*/  UIMAD UR4, UR10, UR4, URZ ;  /* 0x000000040a0472a4 */ /* 0x000fe4000f8e02ff */
[----:B------:R-:W-:Y:S02]  /*52a0*/  USEL UR5, UR38, UR5, !UP1 ;  /* 0x0000000526057287 */ /* 0x000fe4000c800000 */
[----:B------:R-:W-:Y:S01]  /*52b0*/  UISETP.GE.AND UP0, UPT, UR6, UR4, UPT ;  /* 0x000000040600728c */ /* 0x000fe2000bf06270 */
[----:B------:R-:W-:Y:S01]  /*52c0*/  UMOV UR8, UR13 ;  /* 0x0000000d00087c82 */ /* 0x000fe20008000000 */
[----:B------:R-:W-:Y:S02]  /*52d0*/  UIMAD.WIDE.U32 UR12, UR6, UR40, URZ ;  /* 0x00000028060c72a5 */ /* 0x000fe4000f8e00ff */
[----:B------:R-:W-:Y:S04]  /*52e0*/  @UP2 USHF.R.U32.HI UR7, URZ, UR41, UR8 ;  /* 0x00000029ff072299 */ /* 0x000fe80008011608 */
[----:B------:R-:W-:Y:S01]  /*52f0*/  UIMAD UR8, UR10, UR7, URZ ;  /* 0x000000070a0872a4 */ /* 0x000fe2000f8e02ff */
[----:B------:R-:W-:Y:S03]  /*5300*/  UMOV UR4, UR13 ;  /* 0x0000000d00047c82 */ /* 0x000fe60008000000 */
[----:B------:R-:W-:Y:S02]  /*5310*/  UISETP.GE.OR UP0, UPT, UR5, UR8, UP0 ;  /* 0x000000080500728c */ /* 0x000fe40008706670 */
[----:B------:R-:W-:Y:S02]  /*5320*/  USHF.R.U32.HI UR4, URZ, UR41, UR4 ;  /* 0x00000029ff047299 */ /* 0x000fe40008011604 */
[----:B------:R-:W-:Y:S02]  /*5330*/  UIMAD.WIDE.U32 UR8, UR5, UR40, URZ ;  /* 0x00000028050872a5 */ /* 0x000fe4000f8e00ff */
[----:B------:R-:W-:Y:S02]  /*5340*/  USEL UR12, UR6, UR4, !UP2 ;  /* 0x00000004060c7287 */ /* 0x000fe4000d000000 */
[----:B------:R-:W-:Y:S02]  /*5350*/  UIADD3 UR8, UPT, UPT, -UR5, URZ, URZ ;  /* 0x000000ff05087290 */ /* 0x000fe4000fffe1ff */
[----:B------:R-:W-:Y:S01]  /*5360*/  UIADD3 UR11, UPT, UPT, -UR12, URZ, URZ ;  /* 0x000000ff0c0b7290 */ /* 0x000fe2000fffe1ff */
[----:B------:R-:W-:Y:S01]  /*5370*/  @!UP0 UMOV UR4, UR9 ;  /* 0x0000000900048c82 */ /* 0x000fe20008000000 */
[----:B------:R-:W-:Y:S02]  /*5380*/  UIADD3 UR9, UPT, UPT, -UR6, URZ, URZ ;  /* 0x000000ff06097290 */ /* 0x000fe4000fffe1ff */
[----:B------:R-:W-:Y:S02]  /*5390*/  @!UP0 USHF.R.U32.HI UR4, URZ, UR41, UR4 ;  /* 0x00000029ff048299 */ /* 0x000fe40008011604 */
[----:B------:R-:W-:Y:S02]  /*53a0*/  UIMAD UR11, UR10, UR11, UR6 ;  /* 0x0000000b0a0b72a4 */ /* 0x000fe4000f8e0206 */
[----:B------:R-:W-:Y:S04]  /*53b0*/  @!UP0 USEL UR4, UR5, UR4, !UP2 ;  /* 0x0000000405048287 */ /* 0x000fe8000d000000 */
[----:B------:R-:W-:Y:S02]  /*53c0*/  @!UP0 UIMAD UR11, UR7, UR11, UR4 ;  /* 0x0000000b070b82a4 */ /* 0x000fe4000f8e0204 */
[----:B------:R-:W-:Y:S02]  /*53d0*/  @!UP0 UIADD3 UR12, UPT, UPT, UR12, -UR4, URZ ;  /* 0x800000040c0c8290 */ /* 0x000fe4000fffe0ff */
[----:B------:R-:W-:Y:S02]  /*53e0*/  UIMAD UR7, UR42, UR8, UR38 ;  /* 0x000000082a0772a4 */ /* 0x000fe4000f8e0226 */
[----:B------:R-:W-:Y:S02]  /*53f0*/  @!UP0 UIMAD UR6, UR12, UR10, UR5 ;  /* 0x0000000a0c0682a4 */ /* 0x000fe4000f8e0205 */
[----:B------:R-:W-:Y:S01]  /*5400*/  UIMAD UR4, UR54, UR9, UR37 ;  /* 0x00000009360472a4 */ /* 0x000fe2000f8e0225 */
[----:B------:R-:W-:Y:S02]  /*5410*/  @!UP0 UMOV UR5, UR11 ;  /* 0x0000000b00058c82 */ /* 0x000fe40008000000 */
[----:B------:R-:W-:Y:S02]  /*5420*/  UIMAD UR38, UR5, UR42, UR7 ;  /* 0x0000002a052672a4 */ /* 0x000fe4000f8e0207 */
[----:B------:R-:W-:Y:S11]  /*5430*/  UIMAD UR37, UR6, UR54, UR4 ;  /* 0x00000036062572a4 */ /* 0x000ff6000f8e0204 */
[----:B------:R-:W-:Y:S01]  /*5440*/  @!UPT UIADD3 URZ, UPT, UPT, URZ, URZ, URZ ;  /* 0x000000fffffff290 */ /* 0x000fe2000fffe0ff */
.L_x_86:
[----:B------:R-:W-:Y:S02]  /*5450*/  UISETP.NE.AND UP0, UPT, UR39, 0x1, UPT ;  /* 0x000000012700788c */ /* 0x000fe4000bf05270 */
[----:B------:R-:W-:Y:S09]  /*5460*/  UIADD3 UR47, UPT, UPT, UR18, 0x1, URZ ;  /* 0x00000001122f7890 */ /* 0x000ff2000fffe0ff */
[----:B------:R-:W1:Y:S01]  /*5470*/  @!UP0 LDCU.128 UR12, c[0x0][0xb10] ;  /* 0x00016200ff0c87ac */ /* 0x000e620008000c00 */
[----:B------:R-:W2:Y:S01]  /*5480*/  @!UP0 LDCU UR5, c[0x0][0xb0c] ;  /* 0x00016180ff0587ac */ /* 0x000ea20008000800 */
[----:B------:R-:W3:Y:S01]  /*5490*/  @!UP0 LDCU UR10, c[0x0][0xb20] ;  /* 0x00016400ff0a87ac */ /* 0x000ee20008000800 */
[----:B-1----:R-:W-:Y:S02]  /*54a0*/  UIMAD.WIDE.U32 UR8, UR38, UR12, URZ ;  /* 0x0000000c260872a5 */ /* 0x002fe4000f8e00ff */
[----:B------:R-:W-:Y:S02]  /*54b0*/  UIMAD.WIDE.U32 UR6, UR37, UR15, URZ ;  /* 0x0000000f250672a5 */ /* 0x000fe4000f8e00ff */
[----:B------:R-:W-:Y:S03]  /*54c0*/  @!UP0 UISETP.NE.AND UP1, UPT, UR14, 0x1, UPT ;  /* 0x000000010e00888c */ /* 0x000fe6000bf25270 */
[----:B------:R-:W-:Y:S01]  /*54d0*/  @!UP0 UMOV UR4, UR9 ;  /* 0x0000000900048c82 */ /* 0x000fe20008000000 */
[----:B--2---:R-:W-:Y:S02]  /*54e0*/  @!UP0 UISETP.NE.AND UP2, UPT, UR5, 0x1, UPT ;  /* 0x000000010500888c */ /* 0x004fe4000bf45270 */
[----:B------:R-:W-:Y:S01]  /*54f0*/  @!UP0 USHF.R.U32.HI UR4, URZ, UR13, UR4 ;  /* 0x0000000dff048299 */ /* 0x000fe20008011604 */
[----:B------:R-:W-:Y:S02]  /*5500*/  @!UP0 UMOV UR6, UR7 ;  /* 0x0000000700068c82 */ /* 0x000fe40008000000 */
[----:B---3--:R-:W-:Y:S02]  /*5510*/  @!UP0 USHF.R.U32.HI UR6, URZ, UR10, UR6 ;  /* 0x0000000aff068299 */ /* 0x008fe40008011606 */
[----:B------:R-:W-:Y:S02]  /*5520*/  @!UP0 USEL UR7, UR38, UR4, !UP2 ;  /* 0x0000000426078287 */ /* 0x000fe4000d000000 */
[----:B------:R-:W-:Y:S04]  /*5530*/  @!UP0 USEL UR6, UR37, UR6, !UP1 ;  /* 0x0000000625068287 */ /* 0x000fe8000c800000 */
[----:B------:R-:W-:Y:S02]  /*5540*/  @!UP0 UIADD3 UR4, UPT, UPT, -UR7, UR6, URZ ;  /* 0x0000000607048290 */ /* 0x000fe4000fffe1ff */
[----:B------:R-:W-:Y:S02]  /*5550*/  @!UP0 UIADD3 UR6, UPT, UPT, UR7, -UR6, URZ ;  /* 0x8000000607068290 */ /* 0x000fe4000fffe0ff */
[----:B------:R-:W-:Y:S02]  /*5560*/  UIADD3 UR7, UPT, UPT, UR43, 0x200, URZ ;  /* 0x000002002b077890 */ /* 0x000fe4000fffe0ff */
[----:B------:R-:W-:Y:S02]  /*5570*/  @!UP0 UIMAD UR38, UR4, UR5, UR38 ;  /* 0x00000005042682a4 */ /* 0x000fe4000f8e0226 */
[----:B------:R-:W-:Y:S02]  /*5580*/  @!UP0 UIMAD UR37, UR6, UR14, UR37 ;  /* 0x0000000e062582a4 */ /* 0x000fe4000f8e0225 */
[----:B------:R-:W-:Y:S09]  /*5590*/  ULOP3.LUT UP0, URZ, UR7, 0x1b0, URZ, 0xc0, !UPT ;  /* 0x000001b007ff7892 */ /* 0x000ff2000f80c0ff */
[----:B------:R-:W-:Y:S05]  /*55a0*/  BRA.U !UP0, `(.L_x_87) ;  /* 0x00000001087c7547 */ /* 0x000fea000b800000 */
[----:B------:R-:W1:Y:S01]  /*55b0*/  LDCU.64 UR8, c[0x4][0x80] ;  /* 0x01001000ff0877ac */ /* 0x000e620008000a00 */
[----:B------:R-:W-:Y:S01]  /*55c0*/  MOV R16, 0x0 ;  /* 0x0000000000107802 */ /* 0x000fe20000000f00 */
[----:B------:R-:W-:Y:S02]  /*55d0*/  HFMA2 R12, -RZ, RZ, 0, 5.9604644775390625e-08 ;  /* 0x00000001ff0c7431 */ /* 0x000fe400000001ff */
[----:B------:R-:W-:Y:S01]  /*55e0*/  IMAD.MOV.U32 R8, RZ, RZ, 0x70 ;  /* 0x00000070ff087424 */ /* 0x000fe200078e00ff */
[----:B------:R2:W3:Y:S01]  /*55f0*/  LDC.64 R14, c[0x4][R16] ;  /* 0x01000000100e7b82 */ /* 0x0004e20000000a00 */
[----:B------:R-:W4:Y:S01]  /*5600*/  LDCU.64 UR6, c[0x4][0x88] ;  /* 0x01001100ff0677ac */ /* 0x000f220008000a00 */
[----:B------:R-:W-:Y:S01]  /*5610*/  IMAD.MOV.U32 R13, RZ, RZ, RZ ;  /* 0x000000ffff0d7224 */ /* 0x000fe200078e00ff */
[----:B------:R-:W2:Y:S01]  /*5620*/  LDCU.64 UR4, c[0x4][0x8] ;  /* 0x01000100ff0477ac */ /* 0x000ea20008000a00 */
[----:B-1----:R-:W-:Y:S01]  /*5630*/  MOV R5, UR9 ;  /* 0x0000000900057c02 */ /* 0x002fe20008000f00 */
[----:B------:R-:W-:Y:S01]  /*5640*/  IMAD.U32 R4, RZ, RZ, UR8 ;  /* 0x00000008ff047e24 */ /* 0x000fe2000f8e00ff */
[----:B----4-:R-:W-:Y:S01]  /*5650*/  MOV R7, UR7 ;  /* 0x0000000700077c02 */ /* 0x010fe20008000f00 */
[----:B------:R-:W-:Y:S01]  /*5660*/  IMAD.U32 R6, RZ, RZ, UR6 ;  /* 0x00000006ff067e24 */ /* 0x000fe2000f8e00ff */
[----:B--2---:R-:W-:Y:S01]  /*5670*/  MOV R11, UR5 ;  /* 0x00000005000b7c02 */ /* 0x004fe20008000f00 */
[----:B------:R-:W-:Y:S02]  /*5680*/  IMAD.U32 R10, RZ, RZ, UR4 ;  /* 0x00000004ff0a7e24 */ /* 0x000fe4000f8e00ff */
[----:B------:R-:W-:Y:S07]  /*5690*/  LEPC R20, `(.L_x_88) ;  /* 0x000000001014794e */ /* 0x000fee0000000000 */
[----:B---3-5:R-:W-:Y:S05]  /*56a0*/  CALL.ABS.NOINC R14 ;  /* 0x000000000e007343 */ /* 0x028fea0003c00000 */
.L_x_88:
[----:B------:R-:W1:Y:S01]  /*56b0*/  LDCU.64 UR8, c[0x4][0x80] ;  /* 0x01001000ff0877ac */ /* 0x000e620008000a00 */
[----:B------:R-:W2:Y:S01]  /*56c0*/  LDC.64 R16, c[0x4][R16] ;  /* 0x0100000010107b82 */ /* 0x000ea20000000a00 */
[----:B------:R-:W-:Y:S02]  /*56d0*/  HFMA2 R12, -RZ, RZ, 0, 5.9604644775390625e-08 ;  /* 0x00000001ff0c7431 */ /* 0x000fe400000001ff */
[----:B------:R-:W-:Y:S02]  /*56e0*/  IMAD.MOV.U32 R8, RZ, RZ, 0x70 ;  /* 0x00000070ff087424 */ /* 0x000fe400078e00ff */
[----:B------:R-:W-:Y:S01]  /*56f0*/  IMAD.MOV.U32 R13, RZ, RZ, RZ ;  /* 0x000000ffff0d7224 */ /* 0x000fe200078e00ff */
[----:B------:R-:W3:Y:S01]  /*5700*/  LDCU.64 UR6, c[0x4][0x88] ;  /* 0x01001100ff0677ac */ /* 0x000ee20008000a00 */
[----:B------:R-:W4:Y:S01]  /*5710*/  LDCU.64 UR4, c[0x4][0x8] ;  /* 0x01000100ff0477ac */ /* 0x000f220008000a00 */
[----:B-1----:R-:W-:Y:S02]  /*5720*/  MOV R4, UR8 ;  /* 0x0000000800047c02 */ /* 0x002fe40008000f00 */
[----:B------:R-:W-:Y:S02]  /*5730*/  MOV R5, UR9 ;  /* 0x0000000900057c02 */ /* 0x000fe40008000f00 */
[----:B---3--:R-:W-:Y:S01]  /*5740*/  MOV R7, UR7 ;  /* 0x0000000700077c02 */ /* 0x008fe20008000f00 */
[----:B------:R-:W-:Y:S01]  /*5750*/  IMAD.U32 R6, RZ, RZ, UR6 ;  /* 0x00000006ff067e24 */ /* 0x000fe2000f8e00ff */
[----:B----4-:R-:W-:Y:S01]  /*5760*/  MOV R11, UR5 ;  /* 0x00000005000b7c02 */ /* 0x010fe20008000f00 */
[----:B------:R-:W-:Y:S02]  /*5770*/  IMAD.U32 R10, RZ, RZ, UR4 ;  /* 0x00000004ff0a7e24 */ /* 0x000fe4000f8e00ff */
[----:B------:R-:W-:Y:S07]  /*5780*/  LEPC R20, `(.L_x_87) ;  /* 0x000000001014794e */ /* 0x000fee0000000000 */
[----:B--2---:R-:W-:Y:S05]  /*5790*/  CALL.ABS.NOINC R16 ;  /* 0x0000000010007343 */ /* 0x004fea0003c00000 */
.L_x_87:
[----:B------:R-:W-:Y:S01]  /*57a0*/  PLOP3.LUT P1, PT, PT, PT, PT, 0x8, 0x80 ;  /* 0x000000000080781c */ /* 0x000fe20003f2e170 */
[----:B------:R-:W-:Y:S01]  /*57b0*/  UISETP.NE.AND UP1, UPT, UR60, URZ, UPT ;  /* 0x000000ff3c00728c */ /* 0x000fe2000bf25270 */
[----:B------:R-:W1:Y:S05]  /*57c0*/  LDC.64 R6, c[0x0][0x890] ;  /* 0x00022400ff067b82 */ /* 0x000e6a0000000a00 */
[----:B------:R-:W-:Y:S03]  /*57d0*/  PLOP3.LUT P0, PT, PT, PT, UP1, 0x80, 0x8 ;  /* 0x000000000008781c */ /* 0x000fe60003f0f018 */
[----:B------:R-:W2:Y:S02]  /*57e0*/  LDC.64 R4, c[0x0][0x8b0] ;  /* 0x00022c00ff047b82 */ /* 0x000ea40000000a00 */
[----:B------:R-:W3:Y:S01]  /*57f0*/  @UP1 LDCU.64 UR4, c[0x0][0x888] ;  /* 0x00011100ff0417ac */ /* 0x000ee20008000a00 */
[----:B-1----:R-:W-:Y:S04]  /*5800*/  ISETP.NE.U32.AND P3, PT, R6, RZ, PT ;  /* 0x000000ff0600720c */ /* 0x002fe80003f65070 */
[----:B------:R-:W-:Y:S01]  /*5810*/  ISETP.NE.AND.EX P3, PT, R7, RZ, PT, P3 ;  /* 0x000000ff0700720c */ /* 0x000fe20003f65330 */
[----:B---3--:R-:W-:Y:S01]  /*5820*/  @UP1 UISETP.NE.U32.AND UP0, UPT, UR4, URZ, UPT ;  /* 0x000000ff0400128c */ /* 0x008fe2000bf05070 */
[----:B--2---:R-:W-:Y:S02]  /*5830*/  ISETP.NE.U32.AND P4, PT, R4, RZ, PT ;  /* 0x000000ff0400720c */ /* 0x004fe40003f85070 */
[----:B------:R-:W-:Y:S01]  /*5840*/  @P0 PLOP3.LUT P1, PT, P3, PT, PT, 0x80, 0x8 ;  /* 0x000000000008081c */ /* 0x000fe20001f2f070 */
[----:B------:R-:W-:Y:S01]  /*5850*/  @UP1 UISETP.NE.AND.EX UP0, UPT, UR5, URZ, UPT, UP0 ;  /* 0x000000ff0500128c */ /* 0x000fe2000bf05300 */
[----:B------:R-:W-:Y:S03]  /*5860*/  ISETP.NE.AND.EX P4, PT, R5, RZ, PT, P4 ;  /* 0x000000ff0500720c */ /* 0x000fe60003f85340 */
[----:B------:R-:W-:Y:S04]  /*5870*/  @UP1 USEL UR4, URZ, 0xffffffff, UP0 ;  /* 0xffffffffff041887 */ /* 0x000fe80008000000 */
[----:B------:R-:W-:Y:S08]  /*5880*/  @!P3 BRA `(.L_x_89) ;  /* 0x000000000030b947 */ /* 0x000ff00003800000 */
[----:B------:R-:W-:Y:S01]  /*5890*/  ISETP.NE.U32.AND P2, PT, R238, RZ, PT ;  /* 0x000000ffee00720c */ /* 0x000fe20003f45070 */
[----:B------:R-:W1:Y:S01]  /*58a0*/  LDCU.64 UR6, c[0x0][0x358] ;  /* 0x00006b00ff0677ac */ /* 0x000e620008000a00 */
[----:B------:R-:W-:Y:S02]  /*58b0*/  HFMA2 R0, -RZ, RZ, 0, 5.9604644775390625e-08 ;  /* 0x00000001ff007431 */ /* 0x000fe400000001ff */
[----:B------:R-:W-:Y:S01]  /*58c0*/  IMAD.MOV.U32 R237, RZ, RZ, 0x1 ;  /* 0x00000001ffed7424 */ /* 0x000fe200078e00ff */
[----:B------:R-:W-:Y:S11]  /*58d0*/  ISETP.NE.AND.EX P2, PT, R239, RZ, PT, P2 ;  /* 0x000000ffef00720c */ /* 0x000ff60003f45320 */
[----:B------:R-:W-:Y:S02]  /*58e0*/  @!UPT UIADD3 URZ, UPT, UPT, URZ, URZ, URZ ;  /* 0x000000fffffff290 */ /* 0x000fe4000fffe0ff */
[----:B------:R-:W2:Y:S01]  /*58f0*/  @P2 LDC.64 R8, c[0x0][0x888] ;  /* 0x00022200ff082b82 */ /* 0x000ea20000000a00 */
[----:B------:R-:W-:Y:S01]  /*5900*/  @P2 IMAD R3, R6, UR36, RZ ;  /* 0x0000002406032c24 */ /* 0x000fe2000f8e02ff */
[----:B------:R-:W-:Y:S03]  /*5910*/  @!P2 PRMT R237, R0, 0x7610, R237 ;  /* 0x0000761000eda816 */ /* 0x000fe600000000ed */
[----:B--2---:R-:W-:Y:S05]  /*5920*/  @P2 IMAD.WIDE R8, R3, 0x4, R8 ;  /* 0x0000000403082825 */ /* 0x004fea00078e0208 */
[----:B-1---5:R1:W5:Y:S02]  /*5930*/  @P2 LDG.E R123, desc[UR6][R8.64] ;  /* 0x00000006087b2981 */ /* 0x022364000c1e1900 */
[----:B-1----:R-:W2:Y:S02]  /*5940*/  @!P2 LDC R123, c[0x0][0x880] ;  /* 0x00022000ff7bab82 */ /* 0x002ea40000000800 */
.L_x_89:
[----:B------:R-:W-:Y:S05]  /*5950*/  @!P4 BRA `(.L_x_90) ;  /* 0x000000000028c947 */ /* 0x000fea0003800000 */
[----:B------:R-:W1:Y:S01]  /*5960*/  LDC.64 R6, c[0x0][0x8a8] ;  /* 0x00022a00ff067b82 */ /* 0x000e620000000a00 */
[----:B------:R-:W3:Y:S01]  /*5970*/  LDCU.64 UR6, c[0x0][0x358] ;  /* 0x00006b00ff0677ac */ /* 0x000ee20008000a00 */
[----:B-1----:R-:W-:Y:S04]  /*5980*/  ISETP.NE.U32.AND P2, PT, R6, RZ, PT ;  /* 0x000000ff0600720c */ /* 0x002fe80003f45070 */
[----:B------:R-:W-:Y:S11]  /*5990*/  ISETP.NE.AND.EX P2, PT, R7, RZ, PT, P2 ;  /* 0x000000ff0700720c */ /* 0x000ff60003f45320 */
[----:B------:R-:W-:Y:S02]  /*59a0*/  @!UPT UIADD3 URZ, UPT, UPT, URZ, URZ, URZ ;  /* 0x000000fffffff290 */ /* 0x000fe4000fffe0ff */
[----:B------:R-:W1:Y:S01]  /*59b0*/  @P2 LDC.64 R6, c[0x0][0x8a8] ;  /* 0x00022a00ff062b82 */ /* 0x000e620000000a00 */
[----:B------:R-:W-:Y:S04]  /*59c0*/  @P2 IMAD R3, R4, UR36, RZ ;  /* 0x0000002404032c24 */ /* 0x000fe8000f8e02ff */
[----:B-1----:R-:W-:Y:S05]  /*59d0*/  @P2 IMAD.WIDE R6, R3, 0x4, R6 ;  /* 0x0000000403062825 */ /* 0x002fea00078e0206 */
[----:B---3-5:R1:W5:Y:S02]  /*59e0*/  @P2 LDG.E R121, desc[UR6][R6.64] ;  /* 0x0000000606792981 */ /* 0x028364000c1e1900 */
[----:B-1----:R-:W3:Y:S02]  /*59f0*/  @!P2 LDC R121, c[0x0][0x8a0] ;  /* 0x00022800ff79ab82 */ /* 0x002ee40000000800 */
.L_x_90:
[----:B--2--5:R-:W-:Y:S01]  /*5a00*/  @P0 FSETP.NEU.AND P4, PT, R123, RZ, PT ;  /* 0x000000ff7b00020b */ /* 0x024fe20003f8d000 */
[----:B------:R-:W-:Y:S01]  /*5a10*/  IMAD.U32 R3, RZ, RZ, UR4 ;  /* 0x00000004ff037e24 */ /* 0x000fe2000f8e00ff */
[----:B------:R-:W-:Y:S01]  /*5a20*/  @P0 LOP3.LUT P2, RZ, R237, 0xff, RZ, 0xc0, !PT ;  /* 0x000000ffedff0812 */ /* 0x000fe2000784c0ff */
[----:B------:R-:W-:Y:S01]  /*5a30*/  IMAD.SHL.U32 R16, R120, 0x8, RZ ;  /* 0x0000000878107824 */ /* 0x000fe200078e00ff */
[----:B------:R-:W-:Y:S01]  /*5a40*/  @P0 SEL R4, RZ, 0xffffffff, P4 ;  /* 0xffffffffff040807 */ /* 0x000fe20002000000 */
[----:B------:R-:W-:Y:S01]  /*5a50*/  BSSY B1, `(.L_x_91) ;  /* 0x000007e000017945 */ /* 0x000fe20003800000 */
[----:B------:R-:W-:Y:S02]  /*5a60*/  SHF.L.U32 R9, R251, 0x1f, RZ ;  /* 0x0000001ffb097819 */ /* 0x000fe400000006ff */
[----:B------:R-:W-:Y:S02]  /*5a70*/  CS2R R234, SRZ ;  /* 0x0000000000ea7805 */ /* 0x000fe4000001ff00 */
[----:B------:R-:W-:Y:S01]  /*5a80*/  @P1 SEL R4, R3, R4, !P2 ;  /* 0x0000000403041207 */ /* 0x000fe20005000000 */
[----:B------:R-:W-:Y:S01]  /*5a90*/  IMAD.U32 R3, RZ, RZ, UR49 ;  /* 0x00000031ff037e24 */ /* 0x000fe2000f8e00ff */
[----:B------:R-:W-:Y:S02]  /*5aa0*/  PLOP3.LUT P5, PT, PT, PT, PT, 0x8, 0x80 ;  /* 0x000000000080781c */ /* 0x000fe40003fae170 */
[----:B------:R-:W-:Y:S02]  /*5ab0*/  CS2R R232, SRZ ;  /* 0x0000000000e87805 */ /* 0x000fe4000001ff00 */
[----:B------:R-:W-:Y:S02]  /*5ac0*/  @P0 LOP3.LUT R4, R4, 0x1, RZ, 0xc0, !PT ;  /* 0x0000000104040812 */ /* 0x000fe400078ec0ff */
[----:B------:R-:W-:Y:S02]  /*5ad0*/  CS2R R226, SRZ ;  /* 0x0000000000e27805 */ /* 0x000fe4000001ff00 */
[----:B------:R-:W-:Y:S02]  /*5ae0*/  LOP3.LUT R3, R3, 0x1, RZ, 0x3c, !PT ;  /* 0x0000000103037812 */ /* 0x000fe400078e3cff */
[----:B------:R-:W-:Y:S02]  /*5af0*/  CS2R R224, SRZ ;  /* 0x0000000000e07805 */ /* 0x000fe4000001ff00 */
[----:B------:R-:W-:Y:S01]  /*5b00*/  ISETP.NE.U32.OR P6, PT, R4, 0x1, !P0 ;  /* 0x000000010400780c */ /* 0x000fe200047c5470 */
[----:B------:R-:W-:Y:S01]  /*5b10*/  IMAD.U32 R4, RZ, RZ, UR44 ;  /* 0x0000002cff047e24 */ /* 0x000fe2000f8e00ff */
[----:B------:R-:W-:Y:S02]  /*5b20*/  CS2R R218, SRZ ;  /* 0x0000000000da7805 */ /* 0x000fe4000001ff00 */
[----:B------:R-:W-:Y:S02]  /*5b30*/  CS2R R216, SRZ ;  /* 0x0000000000d87805 */ /* 0x000fe4000001ff00 */
[----:B------:R-:W-:Y:S02]  /*5b40*/  P2R R252, PR, RZ, 0x40 ;  /* 0x00000040fffc7803 */ /* 0x000fe40000000000 */
[----:B------:R-:W-:Y:S02]  /*5b50*/  CS2R R210, SRZ ;  /* 0x0000000000d27805 */ /* 0x000fe4000001ff00 */
[----:B------:R-:W-:Y:S02]  /*5b60*/  LEA R0, R4, UR43, 0x3 ;  /* 0x0000002b04007c11 */ /* 0x000fe4000f8e18ff */
[----:B------:R-:W-:Y:S02]  /*5b70*/  CS2R R208, SRZ ;  /* 0x0000000000d07805 */ /* 0x000fe4000001ff00 */
[----:B------:R-:W-:Y:S02]  /*5b80*/  CS2R R202, SRZ ;  /* 0x0000000000ca7805 */ /* 0x000fe4000001ff00 */
[----:B------:R-:W-:Y:S02]  /*5b90*/  CS2R R200, SRZ ;  /* 0x0000000000c87805 */ /* 0x000fe4000001ff00 */
[----:B------:R-:W-:Y:S02]  /*5ba0*/  CS2R R194, SRZ ;  /* 0x0000000000c27805 */ /* 0x000fe4000001ff00 */
[----:B------:R-:W-:Y:S02]  /*5bb0*/  CS2R R192, SRZ ;  /* 0x0000000000c07805 */ /* 0x000fe4000001ff00 */
[----:B------:R-:W-:Y:S02]  /*5bc0*/  CS2R R186, SRZ ;  /* 0x0000000000ba7805 */ /* 0x000fe4000001ff00 */
[----:B------:R-:W-:Y:S02]  /*5bd0*/  @P6 SHF.L.U32 R5, R3, 0x1f, RZ ;  /* 0x0000001f03056819 */ /* 0x000fe400000006ff */
[----:B------:R-:W-:Y:S02]  /*5be0*/  CS2R R184, SRZ ;  /* 0x0000000000b87805 */ /* 0x000fe4000001ff00 */
[----:B------:R-:W-:Y:S02]  /*5bf0*/  CS2R R178, SRZ ;  /* 0x0000000000b27805 */ /* 0x000fe4000001ff00 */
[----:B------:R-:W-:Y:S01]  /*5c00*/  CS2R R176, SRZ ;  /* 0x0000000000b07805 */ /* 0x000fe2000001ff00 */
[----:B------:R-:W1:Y:S01]  /*5c10*/  @P6 SYNCS.PHASECHK.TRANS64.TRYWAIT P0, [R0+URZ+0x40], R5 ;  /* 0x00004005000065a7 */ /* 0x000e6200080011ff */
[----:B------:R-:W-:Y:S02]  /*5c20*/  CS2R R170, SRZ ;  /* 0x0000000000aa7805 */ /* 0x000fe4000001ff00 */
        /* <DEDUP_REMOVED lines=10> */
[----:B------:R-:W-:Y:S01]  /*5cd0*/  CS2R R128, SRZ ;  /* 0x0000000000807805 */ /* 0x000fe2000001ff00 */
[----:B------:R-:W-:Y:S01]  /*5ce0*/  VIADD R4, R16, UR43 ;  /* 0x0000002b10047c36 */ /* 0x000fe20008000000 */
[----:B------:R2:W4:Y:S01]  /*5cf0*/  SYNCS.PHASECHK.TRANS64.TRYWAIT P4, [R16+UR43+0x90], R9 ;  /* 0x00009009100075a7 */ /* 0x000522000808112b */
[----:B-1----:R-:W-:Y:S01]  /*5d00*/  @P6 PLOP3.LUT P5, PT, P0, PT, PT, 0x8, 0x80 ;  /* 0x000000000080681c */ /* 0x002fe200007ae170 */
[----:B------:R-:W-:Y:S01]  /*5d10*/  @!UPT UIADD3 URZ, UPT, UPT, URZ, URZ, URZ ;  /* 0x000000fffffff290 */ /* 0x000fe2000fffe0ff */
[----:B--2---:R-:W-:Y:S11]  /*5d20*/  @!P6 BRA `(.L_x_92) ;  /* 0x000000040040e947 */ /* 0x004ff60003800000 */
[----:B------:R-:W-:Y:S01]  /*5d30*/  ISETP.NE.U32.AND P0, PT, RZ, UR58, PT ;  /* 0x0000003aff007c0c */ /* 0x000fe2000bf05070 */
[----:B------:R-:W-:Y:S01]  /*5d40*/  BSSY B0, `(.L_x_93) ;  /* 0x000001b000007945 */ /* 0x000fe20003800000 */
[----:B------:R-:W-:Y:S02]  /*5d50*/  FSETP.NEU.AND P2, PT, R123, RZ, PT ;  /* 0x000000ff7b00720b */ /* 0x000fe40003f4d000 */
[----:B------:R-:W-:Y:S02]  /*5d60*/  ISETP.NE.AND.EX P0, PT, RZ, UR59, PT, P0 ;  /* 0x0000003bff007c0c */ /* 0x000fe4000bf05300 */
[----:B------:R-:W-:Y:S02]  /*5d70*/  LOP3.LUT P1, RZ, R237, 0xff, RZ, 0xc0, !PT ;  /* 0x000000ffedff7812 */ /* 0x000fe4000782c0ff */
[----:B------:R-:W-:Y:S02]  /*5d80*/  SEL R5, RZ, 0xffffffff, P2 ;  /* 0xffffffffff057807 */ /* 0x000fe40001000000 */
[----:B------:R-:W-:Y:S04]  /*5d90*/  SEL R6, RZ, 0xffffffff, P0 ;  /* 0xffffffffff067807 */ /* 0x000fe80000000000 */
[----:B------:R-:W-:Y:S04]  /*5da0*/  @P3 SEL R5, R6, R5, !P1 ;  /* 0x0000000506053207 */ /* 0x000fe80004800000 */
[----:B------:R-:W-:Y:S04]  /*5db0*/  LOP3.LUT R5, R5, 0x1, RZ, 0xc0, !PT ;  /* 0x0000000105057812 */ /* 0x000fe800078ec0ff */
[----:B------:R-:W-:Y:S11]  /*5dc0*/  ISETP.NE.U32.AND P0, PT, R5, 0x1, PT ;  /* 0x000000010500780c */ /* 0x000ff60003f05070 */
[----:B------:R-:W-:Y:S02]  /*5dd0*/  @!UPT UIADD3 URZ, UPT, UPT, URZ, URZ, URZ ;  /* 0x000000fffffff290 */ /* 0x000fe4000fffe0ff */
[----:B------:R-:W1:Y:S02]  /*5de0*/  @P0 S2R R6, SR_TID.X ;  /* 0x0000000000060919 */ /* 0x000e640000002100 */
[----:B-1----:R-:W-:Y:S01]  /*5df0*/  @P0 SHF.R.U32.HI R5, RZ, 0x1, R6 ;  /* 0x00000001ff050819 */ /* 0x002fe20000011606 */
[C---:B------:R-:W-:Y:S02]  /*5e00*/  @P0 IMAD.SHL.U32 R10, R6.reuse, 0x10, RZ ;  /* 0x00000010060a0824 */ /* 0x040fe400078e00ff */
[C---:B------:R-:W-:Y:S02]  /*5e10*/  @P0 IMAD.SHL.U32 R11, R6.reuse, 0x20, RZ ;  /* 0x00000020060b0824 */ /* 0x040fe400078e00ff */
[----:B------:R-:W-:Y:S01]  /*5e20*/  @P0 IMAD.SHL.U32 R7, R6, 0x4, RZ ;  /* 0x0000000406070824 */ /* 0x000fe200078e00ff */
[----:B------:R-:W-:Y:S02]  /*5e30*/  @P0 LOP3.LUT R10, R10, 0x600, RZ, 0xc0, !PT ;  /* 0x000006000a0a0812 */ /* 0x000fe400078ec0ff */
[----:B------:R-:W-:Y:S02]  /*5e40*/  @P0 LOP3.LUT R8, R11, 0xc0, RZ, 0xc0, !PT ;  /* 0x000000c00b080812 */ /* 0x000fe400078ec0ff */
[----:B------:R-:W-:Y:S02]  /*5e50*/  @P0 LOP3.LUT R10, R10, 0x20, R11, 0xf8, !PT ;  /* 0x000000200a0a0812 */ /* 0x000fe400078ef80b */
[----:B------:R-:W-:Y:S02]  /*5e60*/  @P0 LOP3.LUT R8, R8, 0x18, R7, 0xf8, !PT ;  /* 0x0000001808080812 */ /* 0x000fe400078ef807 */
[----:B------:R-:W-:Y:S02]  /*5e70*/  @P0 LOP3.LUT R10, R10, 0x100, R11, 0xf8, !PT ;  /* 0x000001000a0a0812 */ /* 0x000fe400078ef80b */
[----:B------:R-:W-:Y:S01]  /*5e80*/  @P0 LOP3.LUT R5, R8, 0x8, R5, 0x78, !PT ;  /* 0x0000000808050812 */ /* 0x000fe200078e7805 */
[----:B------:R-:W-:Y:S03]  /*5e90*/  IMAD.U32 R8, RZ, RZ, UR44 ;  /* 0x0000002cff087e24 */ /* 0x000fe6000f8e00ff */
[----:B------:R-:W-:Y:S01]  /*5ea0*/  @P0 LOP3.LUT R5, R10, R5, RZ, 0xfc, !PT ;  /* 0x000000050a050212 */ /* 0x000fe200078efcff */
[----:B------:R-:W-:Y:S06]  /*5eb0*/  @!P5 BRA `(.L_x_94) ;  /* 0x00000000000cd947 */ /* 0x000fec0003800000 */
[----:B------:R-:W-:Y:S04]  /*5ec0*/  SHF.L.U32 R3, R3, 0x1f, RZ ;  /* 0x0000001f03037819 */ /* 0x000fe800000006ff */
[----:B------:R-:W1:Y:S02]  /*5ed0*/  SYNCS.PHASECHK.TRANS64.TRYWAIT P1, [R0+URZ+0x40], R3 ;  /* 0x00004003000075a7 */ /* 0x000e6400080211ff */
[----:B-1----:R-:W-:Y:S05]  /*5ee0*/  @!P1 BRA `(.L_x_95) ;  /* 0x0000003800089947 */ /* 0x002fea0003800000 */
.L_x_94:
[----:B------:R-:W-:Y:S05]  /*5ef0*/  BSYNC B0 ;  /* 0x0000000000007941 */ /* 0x000fea0003800000 */
.L_x_93:
[----:B------:R-:W-:Y:S01]  /*5f00*/  @P0 LOP3.LUT P2, RZ, R6, 0x4, RZ, 0xc0, !PT ;  /* 0x0000000406ff0812 */ /* 0x000fe2000784c0ff */
[----:B------:R-:W-:Y:S01]  /*5f10*/  @P0 IMAD R5, R8, 0x3800, R5 ;  /* 0x0000380008050824 */ /* 0x000fe200078e0205 */
[----:B------:R-:W-:Y:S02]  /*5f20*/  PLOP3.LUT P1, PT, PT, PT, PT, 0x8, 0x80 ;  /* 0x000000000080781c */ /* 0x000fe40003f2e170 */
[----:B------:R-:W-:Y:S02]  /*5f30*/  CS2R R130, SRZ ;  /* 0x0000000000827805 */ /* 0x000fe4000001ff00 */
[----:B------:R-:W-:Y:S02]  /*5f40*/  @P0 PLOP3.LUT P1, PT, P2, PT, PT, 0x80, 0x8 ;  /* 0x000000000008081c */ /* 0x000fe4000172f070 */
[----:B------:R-:W-:Y:S02]  /*5f50*/  CS2R R128, SRZ ;  /* 0x0000000000807805 */ /* 0x000fe4000001ff00 */
[----:B------:R-:W-:Y:S02]  /*5f60*/  @P0 LEA R5, R5, UR43, 0x1 ;  /* 0x0000002b05050c11 */ /* 0x000fe4000f8e08ff */
        /* <DEDUP_REMOVED lines=24> */
[----:B------:R-:W-:Y:S01]  /*60f0*/  IMAD.MOV.U32 R234, RZ, RZ, RZ ;  /* 0x000000ffffea7224 */ /* 0x000fe200078e00ff */
[----:B------:R-:W-:Y:S01]  /*6100*/  CS2R R232, SRZ ;  /* 0x0000000000e87805 */ /* 0x000fe2000001ff00 */
[----:B------:R-:W-:Y:S05]  /*6110*/  @P0 WARPSYNC.ALL ;  /* 0x0000000000000948 */ /* 0x000fea0003800000 */
[----:B------:R2:W2:Y:S01]  /*6120*/  @P0 LDSM.16.M88.4 R128, [R5+0x200] ;  /* 0x000200000580083b */ /* 0x0004a20000000200 */
[C---:B-1----:R-:W-:Y:S02]  /*6130*/  @P0 VIADD R3, R5.reuse, 0x200 ;  /* 0x0000020005030836 */ /* 0x042fe40000000000 */
[----:B------:R-:W-:Y:S01]  /*6140*/  @P0 VIADD R0, R5, 0x220 ;  /* 0x0000022005000836 */ /* 0x000fe20000000000 */
[----:B------:R1:W1:Y:S01]  /*6150*/  @P0 LDSM.16.M88.4 R144, [R5+0x1200] ;  /* 0x001200000590083b */ /* 0x0002620000000200 */
[----:B------:R-:W-:Y:S03]  /*6160*/  @P1 VIADD R0, R3, 0xffffffe0 ;  /* 0xffffffe003001836 */ /* 0x000fe60000000000 */
[----:B------:R1:W1:Y:S04]  /*6170*/  @P0 LDSM.16.M88.4 R160, [R5+0x2200] ;  /* 0x0022000005a0083b */ /* 0x0002680000000200 */
[----:B------:R1:W1:Y:S04]  /*6180*/  @P0 LDSM.16.M88.4 R176, [R5+0x3200] ;  /* 0x0032000005b0083b */ /* 0x0002680000000200 */
[----:B------:R1:W1:Y:S04]  /*6190*/  @P0 LDSM.16.M88.4 R192, [R5+0x4200] ;  /* 0x0042000005c0083b */ /* 0x0002680000000200 */
[----:B------:R1:W1:Y:S04]  /*61a0*/  @P0 LDSM.16.M88.4 R208, [R5+0x5200] ;  /* 0x0052000005d0083b */ /* 0x0002680000000200 */
[----:B------:R1:W1:Y:S04]  /*61b0*/  @P0 LDSM.16.M88.4 R224, [R5+0x6200] ;  /* 0x0062000005e0083b */ /* 0x0002680000000200 */
[----:B------:R1:W1:Y:S04]  /*61c0*/  @P0 LDSM.16.M88.4 R136, [R0] ;  /* 0x000000000088083b */ /* 0x0002680000000200 */
[----:B------:R1:W1:Y:S04]  /*61d0*/  @P0 LDSM.16.M88.4 R152, [R0+0x1000] ;  /* 0x001000000098083b */ /* 0x0002680000000200 */
[----:B------:R1:W1:Y:S04]  /*61e0*/  @P0 LDSM.16.M88.4 R168, [R0+0x2000] ;  /* 0x0020000000a8083b */ /* 0x0002680000000200 */
[----:B------:R1:W1:Y:S04]  /*61f0*/  @P0 LDSM.16.M88.4 R184, [R0+0x3000] ;  /* 0x0030000000b8083b */ /* 0x0002680000000200 */
[----:B------:R1:W1:Y:S04]  /*6200*/  @P0 LDSM.16.M88.4 R200, [R0+0x4000] ;  /* 0x0040000000c8083b */ /* 0x0002680000000200 */
[----:B------:R1:W1:Y:S04]  /*6210*/  @P0 LDSM.16.M88.4 R216, [R0+0x5000] ;  /* 0x0050000000d8083b */ /* 0x0002680000000200 */
[----:B--2---:R1:W1:Y:S02]  /*6220*/  @P0 LDSM.16.M88.4 R232, [R0+0x6000] ;  /* 0x0060000000e8083b */ /* 0x0042640000000200 */
.L_x_92:
[----:B------:R-:W-:Y:S05]  /*6230*/  BSYNC B1 ;  /* 0x0000000000017941 */ /* 0x000fea0003800000 */
.L_x_91:
[----:B-1----:R-:W-:Y:S04]  /*6240*/  LEA.HI R0, R120, R120, RZ, 0x1 ;  /* 0x0000007878007211 */ /* 0x002fe800078f08ff */
[----:B------:R-:W-:Y:S02]  /*6250*/  SHF.R.U32.HI R7, RZ, 0x1, R0 ;  /* 0x00000001ff077819 */ /* 0x000fe40000011600 */
[----:B------:R-:W-:Y:S03]  /*6260*/  LOP3.LUT R5, R0, 0xffe, RZ, 0xc0, !PT ;  /* 0x00000ffe00057812 */ /* 0x000fe600078ec0ff */
[----:B------:R-:W-:Y:S02]  /*6270*/  IMAD R3, R7, 0xe0, R2 ;  /* 0x000000e007037824 */ /* 0x000fe400078e0202 */
[----:B------:R-:W-:Y:S04]  /*6280*/  IMAD.IADD R0, R120, 0x1, -R5 ;  /* 0x0000000178007824 */ /* 0x000fe800078e0a05 */
[----:B------:R-:W-:Y:S05]  /*6290*/  IMAD R122, R0, 0x100000, R3 ;  /* 0x00100000007a7824 */ /* 0x000fea00078e0203 */
[----:B------:R-:W-:Y:S04]  /*62a0*/  SHF.R.U32.HI R11, RZ, 0x15, R122 ;  /* 0x00000015ff0b7819 */ /* 0x000fe8000001167a */
[----:B------:R-:W-:Y:S01]  /*62b0*/  LOP3.LUT P0, RZ, R11, 0x3, R248, 0x48, !PT ;  /* 0x000000030bff7812 */ /* 0x000fe200078048f8 */
[----:B------:R-:W-:Y:S01]  /*62c0*/  @!UPT UIADD3 URZ, UPT, UPT, URZ, URZ, URZ ;  /* 0x000000fffffff290 */ /* 0x000fe2000fffe0ff */
[----:B----4-:R-:W-:Y:S11]  /*62d0*/  @P4 BRA `(.L_x_96) ;  /* 0x0000000000084947 */ /* 0x010ff60003800000 */
[----:B------:R-:W1:Y:S02]  /*62e0*/  SYNCS.PHASECHK.TRANS64.TRYWAIT P1, [R16+UR43+0x90], R9 ;  /* 0x00009009100075a7 */ /* 0x000e64000802112b */
[----:B-1----:R-:W-:Y:S05]  /*62f0*/  @!P1 BRA `(.L_x_97) ;  /* 0x0000003400189947 */ /* 0x002fea0003800000 */
.L_x_96:
[----:B------:R-:W-:Y:S05]  /*6300*/  @!P0 BRA `(.L_x_98) ;  /* 0x0000000000408947 */ /* 0x000fea0003800000 */
[----:B------:R-:W2:Y:S01]  /*6310*/  LDCU.64 UR8, c[0x4][0x70] ;  /* 0x01000e00ff0877ac */ /* 0x000ea20008000a00 */
[----:B------:R-:W-:Y:S01]  /*6320*/  MOV R15, 0x0 ;  /* 0x00000000000f7802 */ /* 0x000fe20000000f00 */
[----:B------:R-:W-:Y:S02]  /*6330*/  HFMA2 R12, -RZ, RZ, 0, 5.9604644775390625e-08 ;  /* 0x00000001ff0c7431 */ /* 0x000fe400000001ff */
[----:B------:R-:W-:Y:S02]  /*6340*/  IMAD.MOV.U32 R8, RZ, RZ, 0x192 ;  /* 0x00000192ff087424 */ /* 0x000fe400078e00ff */
[----:B------:R-:W-:Y:S01]  /*6350*/  IMAD.MOV.U32 R13, RZ, RZ, RZ ;  /* 0x000000ffff0d7224 */ /* 0x000fe200078e00ff */
[----:B------:R-:W4:Y:S01]  /*6360*/  LDCU.64 UR6, c[0x4][0x78] ;  /* 0x01000f00ff0677ac */ /* 0x000f220008000a00 */
[----:B------:R-:W3:Y:S01]  /*6370*/  LDC.64 R14, c[0x4][R15] ;  /* 0x010000000f0e7b82 */ /* 0x000ee20000000a00 */
[----:B------:R-:W5:Y:S01]  /*6380*/  LDCU.64 UR4, c[0x4][0x10] ;  /* 0x01000200ff0477ac */ /* 0x000f620008000a00 */
[----:B--2---:R-:W-:Y:S01]  /*6390*/  MOV R5, UR9 ;  /* 0x0000000900057c02 */ /* 0x004fe20008000f00 */
[----:B-1----:R-:W-:Y:S01]  /*63a0*/  IMAD.U32 R4, RZ, RZ, UR8 ;  /* 0x00000008ff047e24 */ /* 0x002fe2000f8e00ff */
[----:B----4-:R-:W-:Y:S01]  /*63b0*/  MOV R7, UR7 ;  /* 0x0000000700077c02 */ /* 0x010fe20008000f00 */
[----:B------:R-:W-:Y:S01]  /*63c0*/  IMAD.U32 R6, RZ, RZ, UR6 ;  /* 0x00000006ff067e24 */ /* 0x000fe2000f8e00ff */
[----:B-----5:R-:W-:Y:S01]  /*63d0*/  MOV R11, UR5 ;  /* 0x00000005000b7c02 */ /* 0x020fe20008000f00 */
[----:B------:R-:W-:Y:S02]  /*63e0*/  IMAD.U32 R10, RZ, RZ, UR4 ;  /* 0x00000004ff0a7e24 */ /* 0x000fe4000f8e00ff */
[----:B------:R-:W-:Y:S07]  /*63f0*/  LEPC R20, `(.L_x_98) ;  /* 0x000000001014794e */ /* 0x000fee0000000000 */
[----:B---3--:R-:W-:Y:S05]  /*6400*/  CALL.ABS.NOINC R14 ;  /* 0x000000000e007343 */ /* 0x008fea0003c00000 */
.L_x_98:
[----:B------:R-:W-:Y:S05]  /*6410*/  WARPSYNC.ALL ;  /* 0x0000000000007948 */ /* 0x000fea0003800000 */
[C---:B------:R-:W-:Y:S01]  /*6420*/  R2UR UR4, R122.reuse ;  /* 0x000000007a0472ca */ /* 0x040fe200000e0000 */
[----:B------:R-:W-:Y:S05]  /*6430*/  VIADD R3, R122, 0x20 ;  /* 0x000000207a037836 */ /* 0x000fea0000000000 */
[----:B------:R-:W-:Y:S04]  /*6440*/  SHF.R.U32.HI R3, RZ, 0x15, R3 ;  /* 0x00000015ff037819 */ /* 0x000fe80000011603 */
[----:B------:R-:W-:Y:S03]  /*6450*/  LOP3.LUT P0, RZ, R3, 0x3, R248, 0x48, !PT ;  /* 0x0000000303ff7812 */ /* 0x000fe600078048f8 */
[----:B------:R-:W2:Y:S10]  /*6460*/  LDTM.16dp256bit.x4 R104, tmem[UR4] ;  /* 0x00000004006879ee */ /* 0x000eb40008120000 */
[----:B--2---:R-:W-:Y:S05]  /*6470*/  @!P0 BRA `(.L_x_99) ;  /* 0x0000000000408947 */ /* 0x004fea0003800000 */
        /* <DEDUP_REMOVED lines=16> */
.L_x_99:
[----:B------:R-:W-:Y:S05]  /*6580*/  WARPSYNC.ALL ;  /* 0x0000000000007948 */ /* 0x000fea0003800000 */
[C---:B------:R-:W-:Y:S01]  /*6590*/  R2UR UR4, R122.reuse ;  /* 0x000000007a0472ca */ /* 0x040fe200000e0000 */
[----:B------:R-:W-:Y:S05]  /*65a0*/  VIADD R3, R122, 0x40 ;  /* 0x000000407a037836 */ /* 0x000fea0000000000 */
[----:B------:R-:W-:Y:S04]  /*65b0*/  SHF.R.U32.HI R3, RZ, 0x15, R3 ;  /* 0x00000015ff037819 */ /* 0x000fe80000011603 */
[----:B------:R-:W-:Y:S03]  /*65c0*/  LOP3.LUT P0, RZ, R3, 0x3, R248, 0x48, !PT ;  /* 0x0000000303ff7812 */ /* 0x000fe600078048f8 */
[----:B------:R-:W2:Y:S10]  /*65d0*/  LDTM.16dp256bit.x4 R88, tmem[UR4+0x20] ;  /* 0x00002004005879ee */ /* 0x000eb40008120000 */
        /* <DEDUP_REMOVED lines=17> */
.L_x_100:
        /* <DEDUP_REMOVED lines=23> */
.L_x_101:
        /* <DEDUP_REMOVED lines=23> */
.L_x_102:
        /* <DEDUP_REMOVED lines=23> */
.L_x_103:
        /* <DEDUP_REMOVED lines=23> */
.L_x_104:
[----:B------:R-:W1:Y:S01]  /*6cb0*/  S2R R240, SR_TID.X ;  /* 0x0000000000f07919 */ /* 0x000e620000002100 */
[----:B------:R-:W-:Y:S05]  /*6cc0*/  WARPSYNC.ALL ;  /* 0x0000000000007948 */ /* 0x000fea0003800000 */
[----:B-1----:R-:W-:Y:S02]  /*6cd0*/  LOP3.LUT P2, R4, R240, 0x60, RZ, 0xc0, !PT ;  /* 0x00000060f0047812 */ /* 0x002fe4000784c0ff */
[----:B------:R-:W-:Y:S01]  /*6ce0*/  R2UR UR4, R122 ;  /* 0x000000007a0472ca */ /* 0x000fe200000e0000 */
[----:B------:R-:W1:Y:S01]  /*6cf0*/  S2UR UR13, SR_CgaCtaId ;  /* 0x00000000000d79c3 */ /* 0x000e620000008800 */
[----:B------:R-:W-:Y:S01]  /*6d00*/  R2UR UR5, R16 ;  /* 0x00000000100572ca */ /* 0x000fe200000e0000 */
[----:B------:R-:W-:Y:S01]  /*6d10*/  UMOV UR7, 0x400 ;  /* 0x0000040000077882 */ /* 0x000fe20000000000 */
[----:B------:R-:W-:Y:S01]  /*6d20*/  ISETP.NE.AND P1, PT, R4, RZ, PT ;  /* 0x000000ff0400720c */ /* 0x000fe20003f25270 */
[C---:B---3--:R-:W-:Y:S01]  /*6d30*/  FMUL R0, R121.reuse, R104 ;  /* 0x0000006879007220 */ /* 0x048fe20000400000 */
[C---:B------:R-:W-:Y:S01]  /*6d40*/  SHF.L.U32 R124, R128.reuse, 0x10, RZ ;  /* 0x00000010807c7819 */ /* 0x040fe200000006ff */
[C---:B------:R-:W-:Y:S01]  /*6d50*/  FMUL R3, R121.reuse, R105 ;  /* 0x0000006979037220 */ /* 0x040fe20000400000 */
[----:B------:R-:W-:Y:S01]  /*6d60*/  LOP3.LUT R126, R128, 0xffff0000, RZ, 0xc0, !PT ;  /* 0xffff0000807e7812 */ /* 0x000fe200078ec0ff */
[----:B------:R-:W-:Y:S01]  /*6d70*/  FMUL R20, R121, R106 ;  /* 0x0000006a79147220 */ /* 0x000fe20000400000 */
[----:B------:R-:W-:Y:S01]  /*6d80*/  SHF.L.U32 R125, R129, 0x10, RZ ;  /* 0x00000010817d7819 */ /* 0x000fe200000006ff */
[----:B------:R-:W-:Y:S01]  /*6d90*/  FFMA R0, R123, R124, R0 ;  /* 0x0000007c7b007223 */ /* 0x000fe20000000000 */
[----:B------:R-:W-:Y:S01]  /*6da0*/  LOP3.LUT R128, R129, 0xffff0000, RZ, 0xc0, !PT ;  /* 0xffff000081807812 */ /* 0x000fe200078ec0ff */
[----:B------:R-:W2:Y:S01]  /*6db0*/  LDTM.16dp256bit.x4 R4, tmem[UR4+0xc0] ;  /* 0x0000c004000479ee */ /* 0x000ea20008120000 */
[C---:B------:R-:W-:Y:S01]  /*6dc0*/  SHF.L.U32 R129, R131.reuse, 0x10, RZ ;  /* 0x0000001083817819 */ /* 0x040fe200000006ff */
[----:B------:R-:W-:Y:S01]  /*6dd0*/  NOP ;  /* 0x0000000000007918 */ /* 0x000fe20000000000 */
[----:B------:R-:W-:Y:S01]  /*6de0*/  LOP3.LUT R132, R131, 0xffff0000, RZ, 0xc0, !PT ;  /* 0xffff000083847812 */ /* 0x000fe200078ec0ff */
[C---:B------:R-:W-:Y:S01]  /*6df0*/  FFMA R3, R123.reuse, R126, R3 ;  /* 0x0000007e7b037223 */ /* 0x040fe20000000003 */
[C---:B------:R-:W-:Y:S01]  /*6e00*/  SHF.L.U32 R131, R136.reuse, 0x10, RZ ;  /* 0x0000001088837819 */ /* 0x040fe200000006ff */
[----:B------:R-:W-:Y:S01]  /*6e10*/  FFMA R20, R123, R125, R20 ;  /* 0x0000007d7b147223 */ /* 0x000fe20000000014 */
[----:B------:R-:W-:Y:S01]  /*6e20*/  LOP3.LUT R134, R136, 0xffff0000, RZ, 0xc0, !PT ;  /* 0xffff000088867812 */ /* 0x000fe200078ec0ff */
[----:B------:R-:W-:Y:S01]  /*6e30*/  FMUL R21, R121, R107 ;  /* 0x0000006b79157220 */ /* 0x000fe20000400000 */
[----:B------:R-:W-:Y:S01]  /*6e40*/  SHF.L.U32 R133, R137, 0x10, RZ ;  /* 0x0000001089857819 */ /* 0x000fe200000006ff */
[----:B------:R-:W-:Y:S01]  /*6e50*/  FMUL R22, R121, R108 ;  /* 0x0000006c79167220 */ /* 0x000fe20000400000 */
[----:B------:R-:W-:Y:S01]  /*6e60*/  LOP3.LUT R136, R137, 0xffff0000, RZ, 0xc0, !PT ;  /* 0xffff000089887812 */ /* 0x000fe200078ec0ff */
[----:B------:R-:W-:Y:S01]  /*6e70*/  FFMA R21, R123, R128, R21 ;  /* 0x000000807b157223 */ /* 0x000fe20000000015 */
[----:B------:R-:W-:Y:S01]  /*6e80*/  SHF.L.U32 R137, R139, 0x10, RZ ;  /* 0x000000108b897819 */ /* 0x000fe200000006ff */
[----:B------:R-:W-:Y:S01]  /*6e90*/  FMUL R23, R121, R109 ;  /* 0x0000006d79177220 */ /* 0x000fe20000400000 */
[----:B------:R-:W-:Y:S01]  /*6ea0*/  LOP3.LUT R140, R139, 0xffff0000, RZ, 0xc0, !PT ;  /* 0xffff00008b8c7812 */ /* 0x000fe200078ec0ff */
[C---:B------:R-:W-:Y:S01]  /*6eb0*/  FMUL R104, R121.reuse, R110 ;  /* 0x0000006e79687220 */ /* 0x040fe20000400000 */
[C---:B------:R-:W-:Y:S01]  /*6ec0*/  SHF.L.U32 R139, R144.reuse, 0x10, RZ ;  /* 0x00000010908b7819 */ /* 0x040fe200000006ff */
[C---:B------:R-:W-:Y:S01]  /*6ed0*/  FMUL R105, R121.reuse, R111 ;  /* 0x0000006f79697220 */ /* 0x040fe20000400000 */
[----:B------:R-:W-:Y:S01]  /*6ee0*/  LOP3.LUT R142, R144, 0xffff0000, RZ, 0xc0, !PT ;  /* 0xffff0000908e7812 */ /* 0x000fe200078ec0ff */
[----:B------:R-:W-:Y:S01]  /*6ef0*/  FMUL R106, R121, R112 ;  /* 0x00000070796a7220 */ /* 0x000fe20000400000 */
[----:B------:R-:W-:Y:S01]  /*6f00*/  SHF.L.U32 R141, R145, 0x10, RZ ;  /* 0x00000010918d7819 */ /* 0x000fe200000006ff */
[----:B------:R-:W-:Y:S01]  /*6f10*/  FMUL R107, R121, R113 ;  /* 0x00000071796b7220 */ /* 0x000fe20000400000 */
[----:B------:R-:W-:Y:S01]  /*6f20*/  LOP3.LUT R144, R145, 0xffff0000, RZ, 0xc0, !PT ;  /* 0xffff000091907812 */ /* 0x000fe200078ec0ff */
[----:B-1----:R-:W-:Y:S01]  /*6f30*/  ULEA UR7, UR13, UR7, 0x18 ;  /* 0x000000070d077291 */ /* 0x002fe2000f8ec0ff */
        /* <DEDUP_REMOVED lines=11> */
[----:B------:R-:W-:Y:S01]  /*6ff0*/  FMUL R113, R121, R119 ;  /* 0x0000007779717220 */ /* 0x000fe20000400000 */
        /* <DEDUP_REMOVED lines=95> */
[C---:B------:R-:W-:Y:S01]  /*75f0*/  FMUL R71, R121.reuse, R71 ;  /* 0x0000004779477220 */ /* 0x040fe20000400000 */
[C---:B------:R-:W-:Y:S01]  /*7600*/  SHF.L.U32 R241, R240.reuse, 0x5, RZ ;  /* 0x00000005f0f17819 */ /* 0x040fe200000006ff */
[----:B------:R-:W-:Y:S01]  /*7610*/  FMUL R40, R121, R40 ;  /* 0x0000002879287220 */ /* 0x000fe20000400000 */
[----:B------:R-:W-:Y:S01]  /*7620*/  SHF.L.U32 R217, R219, 0x10, RZ ;  /* 0x00000010dbd97819 */ /* 0x000fe200000006ff */
[----:B------:R-:W-:Y:S01]  /*7630*/  FMUL R41, R121, R41 ;  /* 0x0000002979297220 */ /* 0x000fe20000400000 */
[----:B------:R-:W-:Y:S01]  /*7640*/  LOP3.LUT R220, R219, 0xffff0000, RZ, 0xc0, !PT ;  /* 0xffff0000dbdc7812 */ /* 0x000fe200078ec0ff */
[C---:B------:R-:W-:Y:S01]  /*7650*/  FMUL R42, R121.reuse, R42 ;  /* 0x0000002a792a7220 */ /* 0x040fe20000400000 */
[----:B------:R-:W-:Y:S01]  /*7660*/  SHF.L.U32 R244, R240, 0x4, RZ ;  /* 0x00000004f0f47819 */ /* 0x000fe200000006ff */
        /* <DEDUP_REMOVED lines=13> */
[----:B------:R-:W-:Y:S01]  /*7740*/  SHF.L.U32 R242, R240, 0x2, RZ ;  /* 0x00000002f0f27819 */ /* 0x000fe200000006ff */
[----:B------:R-:W-:Y:S01]  /*7750*/  FMUL R50, R121, R50 ;  /* 0x0000003279327220 */ /* 0x000fe20000400000 */
[----:B------:R-:W-:Y:S01]  /*7760*/  LOP3.LUT R243, R241, 0xc0, RZ, 0xc0, !PT ;  /* 0x000000c0f1f37812 */ /* 0x000fe200078ec0ff */
[C---:B------:R-:W-:Y:S01]  /*7770*/  FMUL R51, R121.reuse, R51 ;  /* 0x0000003379337220 */ /* 0x040fe20000400000 */
[C---:B------:R-:W-:Y:S01]  /*7780*/  SHF.L.U32 R227, R232.reuse, 0x10, RZ ;  /* 0x00000010e8e37819 */ /* 0x040fe200000006ff */
[C---:B------:R-:W-:Y:S01]  /*7790*/  FMUL R52, R121.reuse, R52 ;  /* 0x0000003479347220 */ /* 0x040fe20000400000 */
[----:B------:R-:W-:Y:S01]  /*77a0*/  LOP3.LUT R230, R232, 0xffff0000, RZ, 0xc0, !PT ;  /* 0xffff0000e8e67812 */ /* 0x000fe200078ec0ff */
        /* <DEDUP_REMOVED lines=10> */
[----:B------:R-:W-:Y:S01]  /*7850*/  FMUL R26, R121, R26 ;  /* 0x0000001a791a7220 */ /* 0x000fe20000400000 */
[----:B------:R-:W-:Y:S01]  /*7860*/  LOP3.LUT R235, R243, 0x18, R242, 0xf8, !PT ;  /* 0x00000018f3eb7812 */ /* 0x000fe200078ef8f2 */
[C---:B------:R-:W-:Y:S01]  /*7870*/  FMUL R27, R121.reuse, R27 ;  /* 0x0000001b791b7220 */ /* 0x040fe20000400000 */
[--C-:B------:R-:W-:Y:S01]  /*7880*/  LOP3.LUT R244, R244, 0x20, R241.reuse, 0xf8, !PT ;  /* 0x00000020f4f47812 */ /* 0x100fe200078ef8f1 */
[C---:B------:R-:W-:Y:S01]  /*7890*/  FMUL R28, R121.reuse, R28 ;  /* 0x0000001c791c7220 */ /* 0x040fe20000400000 */
[----:B------:R-:W-:Y:S01]  /*78a0*/  SHF.R.U32.HI R242, RZ, 0x1, R240 ;  /* 0x00000001fff27819 */ /* 0x000fe200000116f0 */
[C---:B------:R-:W-:Y:S01]  /*78b0*/  FMUL R29, R121.reuse, R29 ;  /* 0x0000001d791d7220 */ /* 0x040fe20000400000 */
[----:B------:R-:W-:Y:S01]  /*78c0*/  LOP3.LUT P0, RZ, R240, 0x4, RZ, 0xc0, !PT ;  /* 0x00000004f0ff7812 */ /* 0x000fe2000780c0ff */
[C---:B------:R-:W-:Y:S01]  /*78d0*/  FMUL R30, R121.reuse, R30 ;  /* 0x0000001e791e7220 */ /* 0x040fe20000400000 */
[----:B------:R-:W-:Y:S01]  /*78e0*/  LOP3.LUT R240, R244, 0x100, R241, 0xf8, !PT ;  /* 0x00000100f4f07812 */ /* 0x000fe200078ef8f1 */
[----:B------:R-:W-:Y:S01]  /*78f0*/  FMUL R31, R121, R31 ;  /* 0x0000001f791f7220 */ /* 0x000fe20000400000 */
[----:B------:R-:W-:Y:S01]  /*7900*/  LOP3.LUT R235, R235, 0x8, R242, 0x78, !PT ;  /* 0x00000008ebeb7812 */ /* 0x000fe200078e78f2 */
[C---:B------:R-:W-:Y:S01]  /*7910*/  FMUL R32, R121.reuse, R32 ;  /* 0x0000002079207220 */ /* 0x040fe20000400000 */
[----:B------:R-:W-:Y:S01]  /*7920*/  SHF.L.U32 R127, R130, 0x10, RZ ;  /* 0x00000010827f7819 */ /* 0x000fe200000006ff */
[C---:B------:R-:W-:Y:S01]  /*7930*/  FMUL R33, R121.reuse, R33 ;  /* 0x0000002179217220 */ /* 0x040fe20000400000 */
[----:B------:R-:W-:Y:S01]  /*7940*/  LOP3.LUT R242, R240, R235, RZ, 0xfc, !PT ;  /* 0x000000ebf0f27212 */ /* 0x000fe200078efcff */
[----:B------:R-:W-:Y:S01]  /*7950*/  FMUL R34, R121, R34 ;  /* 0x0000002279227220 */ /* 0x000fe20000400000 */
[----:B------:R-:W-:Y:S01]  /*7960*/  MOV R235, UR44 ;  /* 0x0000002c00eb7c02 */ /* 0x000fe20008000f00 */
[----:B------:R-:W-:Y:S01]  /*7970*/  UMOV UR4, 0x400 ;  /* 0x0000040000047882 */ /* 0x000fe20000000000 */
[----:B------:R-:W-:Y:S01]  /*7980*/  LOP3.LUT R130, R130, 0xffff0000, RZ, 0xc0, !PT ;  /* 0xffff000082827812 */ /* 0x000fe200078ec0ff */
[----:B------:R-:W-:Y:S01]  /*7990*/  ULEA UR4, UR13, UR4, 0x18 ;  /* 0x000000040d047291 */ /* 0x000fe2000f8ec0ff */
[----:B------:R-:W-:Y:S01]  /*79a0*/  F2FP.BF16.F32.PACK_AB R240, R3, R0 ;  /* 0x0000000003f0723e */ /* 0x000fe200000010ff */
[----:B------:R-:W-:Y:S01]  /*79b0*/  IMAD R242, R235, 0x3800, R242 ;  /* 0x00003800ebf27824 */ /* 0x000fe200078e02f2 */
[C---:B------:R-:W-:Y:S01]  /*79c0*/  SHF.L.U32 R135, R138.reuse, 0x10, RZ ;  /* 0x000000108a877819 */ /* 0x040fe200000006ff */
[C---:B------:R-:W-:Y:S01]  /*79d0*/  FFMA R22, R123.reuse, R127, R22 ;  /* 0x0000007f7b167223 */ /* 0x040fe20000000016 */
[----:B------:R-:W-:Y:S01]  /*79e0*/  LOP3.LUT R138, R138, 0xffff0000, RZ, 0xc0, !PT ;  /* 0xffff00008a8a7812 */ /* 0x000fe200078ec0ff */
[----:B------:R-:W-:Y:S01]  /*79f0*/  UIADD3 UR4, UPT, UPT, UR4, 0xb0, UR5 ;  /* 0x000000b004047890 */ /* 0x000fe2000fffe005 */
[----:B------:R-:W-:Y:S01]  /*7a00*/  LEA R235, R242, UR7, 0x1 ;  /* 0x00000007f2eb7c11 */ /* 0x000fe2000f8e08ff */
[----:B------:R-:W-:Y:S01]  /*7a10*/  FFMA R23, R123, R130, R23 ;  /* 0x000000827b177223 */ /* 0x000fe20000000017 */
[----:B------:R-:W-:Y:S01]  /*7a20*/  F2FP.BF16.F32.PACK_AB R241, R21, R20 ;  /* 0x0000001415f1723e */ /* 0x000fe200000010ff */
[----:B------:R-:W-:Y:S01]  /*7a30*/  FFMA R104, R123, R129, R104 ;  /* 0x000000817b687223 */ /* 0x000fe20000000068 */
[----:B------:R-:W-:Y:S01]  /*7a40*/  IADD3 R243, PT, PT, R235, 0x200, RZ ;  /* 0x00000200ebf37810 */ /* 0x000fe20007ffe0ff */
[----:B------:R-:W-:Y:S01]  /*7a50*/  FFMA R105, R123, R132, R105 ;  /* 0x000000847b697223 */ /* 0x000fe20000000069 */
[----:B------:R-:W-:Y:S01]  /*7a60*/  IADD3 R0, PT, PT, R235, 0x220, RZ ;  /* 0x00000220eb007810 */ /* 0x000fe20007ffe0ff */
[----:B------:R-:W-:Y:S01]  /*7a70*/  UPRMT UR4, UR13, 0x654, UR4 ;  /* 0x000006540d047896 */ /* 0x000fe20008000004 */
[----:B------:R-:W-:Y:S01]  /*7a80*/  @P0 IADD3 R0, PT, PT, R243, -0x20, RZ ;  /* 0xffffffe0f3000810 */ /* 0x000fe20007ffe0ff */
[----:B------:R-:W-:Y:S01]  /*7a90*/  FFMA R106, R123, R131, R106 ;  /* 0x000000837b6a7223 */ /* 0x000fe2000000006a */
[----:B------:R-:W-:Y:S01]  /*7aa0*/  F2FP.BF16.F32.PACK_AB R242, R23, R22 ;  /* 0x0000001617f2723e */ /* 0x000fe200000010ff */
[----:B------:R-:W-:Y:S01]  /*7ab0*/  FFMA R107, R123, R134, R107 ;  /* 0x000000867b6b7223 */ /* 0x000fe2000000006b */
[----:B------:R-:W-:Y:S01]  /*7ac0*/  F2FP.BF16.F32.PACK_AB R243, R105, R104 ;  /* 0x0000006869f3723e */ /* 0x000fe200000010ff */
[C---:B------:R-:W-:Y:S01]  /*7ad0*/  FFMA R108, R123.reuse, R133, R108 ;  /* 0x000000857b6c7223 */ /* 0x040fe2000000006c */
[C---:B------:R-:W-:Y:S01]  /*7ae0*/  SHF.L.U32 R143, R146.reuse, 0x10, RZ ;  /* 0x00000010928f7819 */ /* 0x040fe200000006ff */
[C---:B------:R-:W-:Y:S01]  /*7af0*/  FFMA R109, R123.reuse, R136, R109 ;  /* 0x000000887b6d7223 */ /* 0x040fe2000000006d */
[----:B------:R-:W-:Y:S01]  /*7b00*/  LOP3.LUT R146, R146, 0xffff0000, RZ, 0xc0, !PT ;  /* 0xffff000092927812 */ /* 0x000fe200078ec0ff */
[C---:B------:R-:W-:Y:S01]  /*7b10*/  FFMA R110, R123.reuse, R135, R110 ;  /* 0x000000877b6e7223 */ /* 0x040fe2000000006e */
[C---:B------:R-:W-:Y:S01]  /*7b20*/  SHF.L.U32 R151, R154.reuse, 0x10, RZ ;  /* 0x000000109a977819 */ /* 0x040fe200000006ff */
[----:B--2---:R-:W-:Y:S01]  /*7b30*/  SYNCS.ARRIVE.TRANS64.RED.A1T0 RZ, [UR4], RZ ;  /* 0x000000ffffff79a7 */ /* 0x004fe20008100404 */
[----:B------:R-:W-:Y:S01]  /*7b40*/  LOP3.LUT R154, R154, 0xffff0000, RZ, 0xc0, !PT ;  /* 0xffff00009a9a7812 */ /* 0x000fe200078ec0ff */
[----:B------:R1:W-:Y:S01]  /*7b50*/  STSM.16.M88.4 [R235+0x200], R240 ;  /* 0x000200f0eb007844 */ /* 0x0003e20000000200 */
[C---:B------:R-:W-:Y:S01]  /*7b60*/  SHF.L.U32 R159, R162.reuse, 0x10, RZ ;  /* 0x00000010a29f7819 */ /* 0x040fe200000006ff */
[C---:B------:R-:W-:Y:S01]  /*7b70*/  FFMA R111, R123.reuse, R138, R111 ;  /* 0x0000008a7b6f7223 */ /* 0x040fe2000000006f */
[----:B------:R-:W-:Y:S01]  /*7b80*/  LOP3.LUT R162, R162, 0xffff0000, RZ, 0xc0, !PT ;  /* 0xffff0000a2a27812 */ /* 0x000fe200078ec0ff */
[C---:B------:R-:W-:Y:S01]  /*7b90*/  FFMA R112, R123.reuse, R137, R112 ;  /* 0x000000897b707223 */ /* 0x040fe20000000070 */
[C---:B------:R-:W-:Y:S01]  /*7ba0*/  SHF.L.U32 R167, R170.reuse, 0x10, RZ ;  /* 0x00000010aaa77819 */ /* 0x040fe200000006ff */
[C---:B------:R-:W-:Y:S01]  /*7bb0*/  FFMA R113, R123.reuse, R140, R113 ;  /* 0x0000008c7b717223 */ /* 0x040fe20000000071 */
[----:B------:R-:W-:Y:S01]  /*7bc0*/  LOP3.LUT R170, R170, 0xffff0000, RZ, 0xc0, !PT ;  /* 0xffff0000aaaa7812 */ /* 0x000fe200078ec0ff */
[----:B------:R-:W-:Y:S01]  /*7bd0*/  FFMA R88, R123, R139, R88 ;  /* 0x0000008b7b587223 */ /* 0x000fe20000000058 */
[----:B------:R-:W-:Y:S01]  /*7be0*/  F2FP.BF16.F32.PACK_AB R244, R107, R106 ;  /* 0x0000006a6bf4723e */ /* 0x000fe200000010ff */
[----:B------:R-:W-:Y:S01]  /*7bf0*/  FFMA R89, R123, R142, R89 ;  /* 0x0000008e7b597223 */ /* 0x000fe20000000059 */
[----:B------:R-:W-:Y:S01]  /*7c00*/  F2FP.BF16.F32.PACK_AB R245, R109, R108 ;  /* 0x0000006c6df5723e */ /* 0x000fe200000010ff */
        /* <DEDUP_REMOVED lines=18> */
[----:B------:R-:W-:Y:S01]  /*7d30*/  FFMA R99, R123, R152, R99 ;  /* 0x000000987b637223 */ /* 0x000fe20000000063 */
[----:B-1----:R-:W-:Y:S01]  /*7d40*/  F2FP.BF16.F32.PACK_AB R240, R89, R88 ;  /* 0x0000005859f0723e */ /* 0x002fe200000010ff */
[----:B------:R-:W-:Y:S01]  /*7d50*/  FFMA R100, R123, R151, R100 ;  /* 0x000000977b647223 */ /* 0x000fe20000000064 */
[----:B------:R-:W-:Y:S01]  /*7d60*/  F2FP.BF16.F32.PACK_AB R241, R91, R90 ;  /* 0x0000005a5bf1723e */ /* 0x000fe200000010ff */
[----:B------:R-:W-:Y:S01]  /*7d70*/  FFMA R101, R123, R154, R101 ;  /* 0x0000009a7b657223 */ /* 0x000fe20000000065 */
[----:B------:R-:W-:Y:S01]  /*7d80*/  F2FP.BF16.F32.PACK_AB R242, R93, R92 ;  /* 0x0000005c5df2723e */ /* 0x000fe200000010ff */
[----:B------:R-:W-:Y:S01]  /*7d90*/  FFMA R102, R123, R153, R102 ;  /* 0x000000997b667223 */ /* 0x000fe20000000066 */
[----:B------:R-:W-:Y:S01]  /*7da0*/  F2FP.BF16.F32.PACK_AB R243, R95, R94 ;  /* 0x0000005e5ff3723e */ /* 0x000fe200000010ff */
        /* <DEDUP_REMOVED lines=8> */
[----:B------:R1:W-:Y:S01]  /*7e30*/  STSM.16.M88.4 [R0], R244 ;  /* 0x000000f400007844 */ /* 0x0003e20000000200 */
[C---:B------:R-:W-:Y:S01]  /*7e40*/  FFMA R75, R123.reuse, R160, R75 ;  /* 0x000000a07b4b7223 */ /* 0x040fe2000000004b */
[----:B------:R-:W-:Y:S01]  /*7e50*/  LOP3.LUT R218, R218, 0xffff0000, RZ, 0xc0, !PT ;  /* 0xffff0000dada7812 */ /* 0x000fe200078ec0ff */
[C---:B------:R-:W-:Y:S05]  /*7e60*/  FFMA R76, R123.reuse, R159, R76 ;  /* 0x0000009f7b4c7223 */ /* 0x040fea000000004c */
[----:B------:R2:W-:Y:S01]  /*7e70*/  STSM.16.M88.4 [R235+0x1200], R240 ;  /* 0x001200f0eb007844 */ /* 0x0005e20000000200 */
[C---:B------:R-:W-:Y:S01]  /*7e80*/  FFMA R77, R123.reuse, R162, R77 ;  /* 0x000000a27b4d7223 */ /* 0x040fe2000000004d */
[C---:B------:R-:W-:Y:S01]  /*7e90*/  SHF.L.U32 R223, R226.reuse, 0x10, RZ ;  /* 0x00000010e2df7819 */ /* 0x040fe200000006ff */
[C---:B------:R-:W-:Y:S01]  /*7ea0*/  FFMA R78, R123.reuse, R161, R78 ;  /* 0x000000a17b4e7223 */ /* 0x040fe2000000004e */
[C---:B------:R-:W-:Y:S01]  /*7eb0*/  FFMA R79, R123.reuse, R164, R79 ;  /* 0x000000a47b4f7223 */ /* 0x040fe2000000004f */
[----:B------:R-:W-:Y:S01]  /*7ec0*/  LOP3.LUT R226, R226, 0xffff0000, RZ, 0xc0, !PT ;  /* 0xffff0000e2e27812 */ /* 0x000fe200078ec0ff */
[C---:B------:R-:W-:Y:S01]  /*7ed0*/  FFMA R80, R123.reuse, R163, R80 ;  /* 0x000000a37b507223 */ /* 0x040fe20000000050 */
[C---:B------:R-:W-:Y:S01]  /*7ee0*/  FFMA R81, R123.reuse, R166, R81 ;  /* 0x000000a67b517223 */ /* 0x040fe20000000051 */
[C---:B------:R-:W-:Y:S01]  /*7ef0*/  SHF.L.U32 R231, R234.reuse, 0x10, RZ ;  /* 0x00000010eae77819 */ /* 0x040fe200000006ff */
[C---:B------:R-:W-:Y:S01]  /*7f00*/  FFMA R82, R123.reuse, R165, R82 ;  /* 0x000000a57b527223 */ /* 0x040fe20000000052 */
[C---:B------:R-:W-:Y:S01]  /*7f10*/  FFMA R83, R123.reuse, R168, R83 ;  /* 0x000000a87b537223 */ /* 0x040fe20000000053 */
[----:B------:R-:W-:Y:S01]  /*7f20*/  LOP3.LUT R234, R234, 0xffff0000, RZ, 0xc0, !PT ;  /* 0xffff0000eaea7812 */ /* 0x000fe200078ec0ff */
[----:B------:R-:W-:Y:S01]  /*7f30*/  FFMA R84, R123, R167, R84 ;  /* 0x000000a77b547223 */ /* 0x000fe20000000054 */
[----:B------:R-:W-:Y:S01]  /*7f40*/  F2FP.BF16.F32.PACK_AB R80, R81, R80 ;  /* 0x000000505150723e */ /* 0x000fe200000010ff */
[----:B------:R-:W-:Y:S01]  /*7f50*/  FFMA R85, R123, R170, R85 ;  /* 0x000000aa7b557223 */ /* 0x000fe20000000055 */
[----:B------:R-:W-:Y:S01]  /*7f60*/  F2FP.BF16.F32.PACK_AB R81, R83, R82 ;  /* 0x000000525351723e */ /* 0x000fe200000010ff */
[C---:B------:R-:W-:Y:S01]  /*7f70*/  FFMA R86, R123.reuse, R169, R86 ;  /* 0x000000a97b567223 */ /* 0x040fe20000000056 */
[C---:B------:R-:W-:Y:S01]  /*7f80*/  FFMA R87, R123.reuse, R172, R87 ;  /* 0x000000ac7b577223 */ /* 0x040fe20000000057 */
[----:B------:R-:W-:Y:S01]  /*7f90*/  FFMA R56, R123, R171, R56 ;  /* 0x000000ab7b387223 */ /* 0x000fe20000000038 */
[----:B------:R-:W-:Y:S01]  /*7fa0*/  F2FP.BF16.F32.PACK_AB R82, R85, R84 ;  /* 0x000000545552723e */ /* 0x000fe200000010ff */
[C---:B------:R-:W-:Y:S01]  /*7fb0*/  FFMA R57, R123.reuse, R174, R57 ;  /* 0x000000ae7b397223 */ /* 0x040fe20000000039 */
[----:B------:R-:W-:Y:S01]  /*7fc0*/  FFMA R58, R123, R173, R58 ;  /* 0x000000ad7b3a7223 */ /* 0x000fe2000000003a */
[----:B------:R-:W-:Y:S01]  /*7fd0*/  F2FP.BF16.F32.PACK_AB R83, R87, R86 ;  /* 0x000000565753723e */ /* 0x000fe200000010ff */
[C---:B------:R-:W-:Y:S01]  /*7fe0*/  FFMA R59, R123.reuse, R176, R59 ;  /* 0x000000b07b3b7223 */ /* 0x040fe2000000003b */
[----:B------:R-:W-:Y:S01]  /*7ff0*/  FFMA R60, R123, R175, R60 ;  /* 0x000000af7b3c7223 */ /* 0x000fe2000000003c */
[----:B------:R-:W-:Y:S01]  /*8000*/  F2FP.BF16.F32.PACK_AB R56, R57, R56 ;  /* 0x000000383938723e */ /* 0x000fe200000010ff */
        /* <DEDUP_REMOVED lines=8> */
[----:B------:R-:W-:Y:S01]  /*8090*/  FFMA R65, R123, R182, R65 ;  /* 0x000000b67b417223 */ /* 0x000fe20000000041 */
[----:B--2---:R-:W-:Y:S01]  /*80a0*/  F2FP.BF16.F32.PACK_AB R240, R73, R72 ;  /* 0x0000004849f0723e */ /* 0x004fe200000010ff */
[----:B------:R-:W-:Y:S01]  /*80b0*/  FFMA R66, R123, R181, R66 ;  /* 0x000000b57b427223 */ /* 0x000fe20000000042 */
[----:B------:R-:W-:Y:S01]  /*80c0*/  F2FP.BF16.F32.PACK_AB R241, R75, R74 ;  /* 0x0000004a4bf1723e */ /* 0x000fe200000010ff */
[----:B------:R1:W-:Y:S01]  /*80d0*/  STSM.16.M88.4 [R0+0x1000], R244 ;  /* 0x001000f400007844 */ /* 0x0003e20000000200 */
[----:B------:R-:W-:Y:S01]  /*80e0*/  F2FP.BF16.F32.PACK_AB R242, R77, R76 ;  /* 0x0000004c4df2723e */ /* 0x000fe200000010ff */
[----:B------:R-:W-:Y:S01]  /*80f0*/  FFMA R67, R123, R184, R67 ;  /* 0x000000b87b437223 */ /* 0x000fe20000000043 */
[----:B------:R-:W-:Y:S01]  /*8100*/  F2FP.BF16.F32.PACK_AB R243, R79, R78 ;  /* 0x0000004e4ff3723e */ /* 0x000fe200000010ff */
[----:B------:R-:W-:Y:S01]  /*8110*/  FFMA R68, R123, R183, R68 ;  /* 0x000000b77b447223 */ /* 0x000fe20000000044 */
[----:B------:R-:W-:Y:S01]  /*8120*/  F2FP.BF16.F32.PACK_AB R57, R59, R58 ;  /* 0x0000003a3b39723e */ /* 0x000fe200000010ff */
[----:B------:R-:W-:Y:S01]  /*8130*/  FFMA R69, R123, R186, R69 ;  /* 0x000000ba7b457223 */ /* 0x000fe20000000045 */
[----:B------:R-:W-:Y:S01]  /*8140*/  F2FP.BF16.F32.PACK_AB R58, R61, R60 ;  /* 0x0000003c3d3a723e */ /* 0x000fe200000010ff */
[----:B------:R1:W-:Y:S01]  /*8150*/  STSM.16.M88.4 [R235+0x2200], R240 ;  /* 0x002200f0eb007844 */ /* 0x0003e20000000200 */
[----:B------:R-:W-:Y:S01]  /*8160*/  F2FP.BF16.F32.PACK_AB R59, R63, R62 ;  /* 0x0000003e3f3b723e */ /* 0x000fe200000010ff */
[----:B------:R-:W-:Y:S01]  /*8170*/  FFMA R70, R123, R185, R70 ;  /* 0x000000b97b467223 */ /* 0x000fe20000000046 */
[----:B------:R-:W-:Y:S05]  /*8180*/  F2FP.BF16.F32.PACK_AB R64, R65, R64 ;  /* 0x000000404140723e */ /* 0x000fea00000010ff */
[----:B------:R1:W-:Y:S01]  /*8190*/  STSM.16.M88.4 [R0+0x2000], R80 ;  /* 0x0020005000007844 */ /* 0x0003e20000000200 */
[----:B------:R-:W-:Y:S01]  /*81a0*/  F2FP.BF16.F32.PACK_AB R65, R67, R66 ;  /* 0x000000424341723e */ /* 0x000fe200000010ff */
[----:B------:R-:W-:Y:S01]  /*81b0*/  FFMA R71, R123, R188, R71 ;  /* 0x000000bc7b477223 */ /* 0x000fe20000000047 */
[----:B------:R-:W-:Y:S05]  /*81c0*/  F2FP.BF16.F32.PACK_AB R66, R69, R68 ;  /* 0x000000444542723e */ /* 0x000fea00000010ff */
[----:B------:R1:W-:Y:S01]  /*81d0*/  STSM.16.M88.4 [R235+0x3200], R56 ;  /* 0x00320038eb007844 */ /* 0x0003e20000000200 */
[C---:B------:R-:W-:Y:S01]  /*81e0*/  FFMA R40, R123.reuse, R187, R40 ;  /* 0x000000bb7b287223 */ /* 0x040fe20000000028 */
[----:B------:R-:W-:Y:S01]  /*81f0*/  FFMA R41, R123, R190, R41 ;  /* 0x000000be7b297223 */ /* 0x000fe20000000029 */
[----:B------:R-:W-:Y:S01]  /*8200*/  F2FP.BF16.F32.PACK_AB R67, R71, R70 ;  /* 0x000000464743723e */ /* 0x000fe200000010ff */
[C---:B------:R-:W-:Y:S01]  /*8210*/  FFMA R42, R123.reuse, R189, R42 ;  /* 0x000000bd7b2a7223 */ /* 0x040fe2000000002a */
[C---:B------:R-:W-:Y:S01]  /*8220*/  FFMA R43, R123.reuse, R192, R43 ;  /* 0x000000c07b2b7223 */ /* 0x040fe2000000002b */
[----:B------:R-:W-:Y:S01]  /*8230*/  FFMA R44, R123, R191, R44 ;  /* 0x000000bf7b2c7223 */ /* 0x000fe2000000002c */
[----:B------:R-:W-:Y:S01]  /*8240*/  F2FP.BF16.F32.PACK_AB R40, R41, R40 ;  /* 0x000000282928723e */ /* 0x000fe200000010ff */
[----:B------:R1:W-:Y:S01]  /*8250*/  STSM.16.M88.4 [R0+0x3000], R64 ;  /* 0x0030004000007844 */ /* 0x0003e20000000200 */
        /* <DEDUP_REMOVED lines=13> */
[----:B------:R1:W-:Y:S01]  /*8330*/  STSM.16.M88.4 [R235+0x4200], R40 ;  /* 0x00420028eb007844 */ /* 0x0003e20000000200 */
[----:B------:R-:W-:Y:S01]  /*8340*/  F2FP.BF16.F32.PACK_AB R49, R51, R50 ;  /* 0x000000323331723e */ /* 0x000fe200000010ff */
[C---:B------:R-:W-:Y:S01]  /*8350*/  FFMA R54, R123.reuse, R201, R54 ;  /* 0x000000c97b367223 */ /* 0x040fe20000000036 */
        /* <DEDUP_REMOVED lines=19> */
[C---:B------:R-:W-:Y:S01]  /*8490*/  FMUL R35, R121.reuse, R35 ;  /* 0x0000002379237220 */ /* 0x040fe20000400000 */
[----:B------:R-:W-:Y:S01]  /*84a0*/  FMUL R36, R121, R36 ;  /* 0x0000002479247220 */ /* 0x000fe20000400000 */
[----:B------:R-:W-:Y:S01]  /*84b0*/  F2FP.BF16.F32.PACK_AB R32, R33, R32 ;  /* 0x000000202120723e */ /* 0x000fe200000010ff */
[----:B------:R-:W-:Y:S01]  /*84c0*/  FMUL R37, R121, R37 ;  /* 0x0000002579257220 */ /* 0x000fe20000400000 */
[----:B------:R1:W-:Y:S01]  /*84d0*/  STSM.16.M88.4 [R235+0x5200], R24 ;  /* 0x00520018eb007844 */ /* 0x0003e20000000200 */
[C---:B------:R-:W-:Y:S01]  /*84e0*/  FFMA R35, R123.reuse, R216, R35 ;  /* 0x000000d87b237223 */ /* 0x040fe20000000023 */
[C---:B------:R-:W-:Y:S01]  /*84f0*/  FFMA R36, R123.reuse, R215, R36 ;  /* 0x000000d77b247223 */ /* 0x040fe20000000024 */
[----:B------:R-:W-:Y:S01]  /*8500*/  FFMA R37, R123, R218, R37 ;  /* 0x000000da7b257223 */ /* 0x000fe20000000025 */
[C---:B------:R-:W-:Y:S01]  /*8510*/  FMUL R38, R121.reuse, R38 ;  /* 0x0000002679267220 */ /* 0x040fe20000400000 */
[----:B------:R-:W-:Y:S01]  /*8520*/  FMUL R39, R121, R39 ;  /* 0x0000002779277220 */ /* 0x000fe20000400000 */
[----:B------:R-:W-:Y:S01]  /*8530*/  F2FP.BF16.F32.PACK_AB R33, R35, R34 ;  /* 0x000000222321723e */ /* 0x000fe200000010ff */
[----:B------:R-:W-:Y:S01]  /*8540*/  FMUL R4, R121, R4 ;  /* 0x0000000479047220 */ /* 0x000fe20000400000 */
[----:B------:R-:W-:Y:S01]  /*8550*/  F2FP.BF16.F32.PACK_AB R34, R37, R36 ;  /* 0x000000242522723e */ /* 0x000fe200000010ff */
[C---:B------:R-:W-:Y:S01]  /*8560*/  FFMA R38, R123.reuse, R217, R38 ;  /* 0x000000d97b267223 */ /* 0x040fe20000000026 */
[C---:B------:R-:W-:Y:S01]  /*8570*/  FFMA R39, R123.reuse, R220, R39 ;  /* 0x000000dc7b277223 */ /* 0x040fe20000000027 */
[----:B------:R-:W-:Y:S01]  /*8580*/  FFMA R4, R123, R219, R4 ;  /* 0x000000db7b047223 */ /* 0x000fe20000000004 */
[C---:B------:R-:W-:Y:S01]  /*8590*/  FMUL R5, R121.reuse, R5 ;  /* 0x0000000579057220 */ /* 0x040fe20000400000 */
[C---:B------:R-:W-:Y:S01]  /*85a0*/  FMUL R6, R121.reuse, R6 ;  /* 0x0000000679067220 */ /* 0x040fe20000400000 */
[----:B------:R-:W-:Y:S01]  /*85b0*/  FMUL R7, R121, R7 ;  /* 0x0000000779077220 */ /* 0x000fe20000400000 */
[----:B------:R-:W-:Y:S01]  /*85c0*/  F2FP.BF16.F32.PACK_AB R35, R39, R38 ;  /* 0x000000262723723e */ /* 0x000fe200000010ff */
[C---:B------:R-:W-:Y:S01]  /*85d0*/  FFMA R5, R123.reuse, R222, R5 ;  /* 0x000000de7b057223 */ /* 0x040fe20000000005 */
[C---:B------:R-:W-:Y:S01]  /*85e0*/  FFMA R6, R123.reuse, R221, R6 ;  /* 0x000000dd7b067223 */ /* 0x040fe20000000006 */
[----:B------:R-:W-:Y:S01]  /*85f0*/  FFMA R7, R123, R224, R7 ;  /* 0x000000e07b077223 */ /* 0x000fe20000000007 */
[----:B------:R-:W-:Y:S01]  /*8600*/  FMUL R8, R121, R8 ;  /* 0x0000000879087220 */ /* 0x000fe20000400000 */
[----:B------:R1:W-:Y:S01]  /*8610*/  STSM.16.M88.4 [R0+0x5000], R32 ;  /* 0x0050002000007844 */ /* 0x0003e20000000200 */
[----:B------:R-:W-:Y:S01]  /*8620*/  F2FP.BF16.F32.PACK_AB R4, R5, R4 ;  /* 0x000000040504723e */ /* 0x000fe200000010ff */
[----:B------:R-:W-:Y:S01]  /*8630*/  FMUL R9, R121, R9 ;  /* 0x0000000979097220 */ /* 0x000fe20000400000 */
[----:B------:R-:W-:Y:S01]  /*8640*/  F2FP.BF16.F32.PACK_AB R5, R7, R6 ;  /* 0x000000060705723e */ /* 0x000fe200000010ff */
[----:B------:R-:W-:Y:S01]  /*8650*/  FFMA R8, R123, R223, R8 ;  /* 0x000000df7b087223 */ /* 0x000fe20000000008 */
[----:B------:R-:W-:Y:S01]  /*8660*/  FMUL R10, R121, R10 ;  /* 0x0000000a790a7220 */ /* 0x000fe20000400000 */
[----:B------:R-:W-:Y:S01]  /*8670*/  FFMA R9, R123, R226, R9 ;  /* 0x000000e27b097223 */ /* 0x000fe20000000009 */
[C---:B------:R-:W-:Y:S01]  /*8680*/  FMUL R11, R121.reuse, R11 ;  /* 0x0000000b790b7220 */ /* 0x040fe20000400000 */
[C---:B------:R-:W-:Y:S01]  /*8690*/  FMUL R12, R121.reuse, R12 ;  /* 0x0000000c790c7220 */ /* 0x040fe20000400000 */
[----:B------:R-:W-:Y:S01]  /*86a0*/  FMUL R13, R121, R13 ;  /* 0x0000000d790d7220 */ /* 0x000fe20000400000 */
[----:B------:R-:W-:Y:S01]  /*86b0*/  FFMA R10, R123, R225, R10 ;  /* 0x000000e17b0a7223 */ /* 0x000fe2000000000a */
        /* <DEDUP_REMOVED lines=11> */
[C---:B------:R-:W-:Y:S01]  /*8770*/  FFMA R16, R123.reuse, R231, R16 ;  /* 0x000000e77b107223 */ /* 0x040fe20000000010 */
[C---:B------:R-:W-:Y:S01]  /*8780*/  FFMA R17, R123.reuse, R234, R17 ;  /* 0x000000ea7b117223 */ /* 0x040fe20000000011 */
[C---:B------:R-:W-:Y:S01]  /*8790*/  FFMA R18, R123.reuse, R233, R18 ;  /* 0x000000e97b127223 */ /* 0x040fe20000000012 */
[----:B------:R-:W-:Y:S01]  /*87a0*/  FFMA R19, R123, R236, R19 ;  /* 0x000000ec7b137223 */ /* 0x000fe20000000013 */
[----:B------:R-:W-:Y:S01]  /*87b0*/  F2FP.BF16.F32.PACK_AB R6, R9, R8 ;  /* 0x000000080906723e */ /* 0x000fe200000010ff */
[----:B------:R-:W-:Y:S01]  /*87c0*/  UIADD3 UR12, UPT, UPT, UR44, 0x1, URZ ;  /* 0x000000012c0c7890 */ /* 0x000fe2000fffe0ff */
[----:B------:R-:W-:Y:S01]  /*87d0*/  F2FP.BF16.F32.PACK_AB R7, R11, R10 ;  /* 0x0000000a0b07723e */ /* 0x000fe200000010ff */
[----:B------:R-:W-:Y:S01]  /*87e0*/  BSSY.RECONVERGENT B0, `(.L_x_105) ;  /* 0x0000034000007945 */ /* 0x000fe20003800200 */
[----:B------:R-:W-:Y:S02]  /*87f0*/  F2FP.BF16.F32.PACK_AB R12, R13, R12 ;  /* 0x0000000c0d0c723e */ /* 0x000fe400000010ff */
[----:B------:R-:W-:Y:S01]  /*8800*/  F2FP.BF16.F32.PACK_AB R13, R15, R14 ;  /* 0x0000000e0f0d723e */ /* 0x000fe200000010ff */
[----:B------:R1:W-:Y:S01]  /*8810*/  STSM.16.M88.4 [R235+0x6200], R4 ;  /* 0x00620004eb007844 */ /* 0x0003e20000000200 */
[----:B------:R-:W-:Y:S02]  /*8820*/  F2FP.BF16.F32.PACK_AB R14, R17, R16 ;  /* 0x00000010110e723e */ /* 0x000fe400000010ff */
[----:B------:R-:W-:Y:S05]  /*8830*/  F2FP.BF16.F32.PACK_AB R15, R19, R18 ;  /* 0x00000012130f723e */ /* 0x000fea00000010ff */
[----:B------:R1:W-:Y:S01]  /*8840*/  STSM.16.M88.4 [R0+0x6000], R12 ;  /* 0x0060000c00007844 */ /* 0x0003e20000000200 */
[----:B------:R-:W-:Y:S01]  /*8850*/  @!PT LDS RZ, [RZ] ;  /* 0x00000000fffff984 */ /* 0x000fe20000000800 */
[----:B------:R-:W-:Y:S01]  /*8860*/  @!PT LDS RZ, [RZ] ;  /* 0x00000000fffff984 */ /* 0x000fe20000000800 */
[----:B------:R-:W-:Y:S01]  /*8870*/  @!PT LDS RZ, [RZ] ;  /* 0x00000000fffff984 */ /* 0x000fe20000000800 */
[----:B------:R-:W-:Y:S01]  /*8880*/  @!PT LDS RZ, [RZ] ;  /* 0x00000000fffff984 */ /* 0x000fe20000000800 */
[----:B------:R2:W-:Y:S07]  /*8890*/  MEMBAR.ALL.CTA ;  /* 0x0000000000007992 */ /* 0x0005ee0000008000 */
[----:B--2---:R-:W2:Y:S02]  /*88a0*/  FENCE.VIEW.ASYNC.S ;  /* 0x00000000000073c6 */ /* 0x004ea40000000000 */
[----:B--2---:R-:W-:Y:S06]  /*88b0*/  BAR.SYNC.DEFER_BLOCKING 0x1, 0x80 ;  /* 0x0042000000007b1d */ /* 0x004fec0000010000 */
[----:B------:R-:W-:Y:S05]  /*88c0*/  @P2 BRA `(.L_x_106) ;  /* 0x0000000000942947 */ /* 0x000fea0003800000 */
[----:B------:R-:W-:Y:S02]  /*88d0*/  UIADD3 UR4, UP0, UPT, UR62, 0x680, URZ ;  /* 0x000006803e047890 */ /* 0x000fe4000ff1e0ff */
[----:B------:R-:W-:Y:S02]  /*88e0*/  UIMAD UR6, UR44, 0x7000, UR7 ;  /* 0x000070002c0678a4 */ /* 0x000fe4000f8e0207 */
[----:B------:R-:W-:Y:S02]  /*88f0*/  UIMAD UR9, UR46, 0xe0, URZ ;  /* 0x000000e02e0978a4 */ /* 0x000fe4000f8e02ff */
[----:B------:R-:W-:Y:S02]  /*8900*/  USHF.L.U32 UR10, UR45, 0x6, URZ ;  /* 0x000000062d0a7899 */ /* 0x000fe400080006ff */
[----:B------:R-:W-:Y:S02]  /*8910*/  UIADD3.X UR5, UPT, UPT, URZ, UR63, URZ, UP0, !UPT ;  /* 0x0000003fff057290 */ /* 0x000fe400087fe4ff */
[----:B------:R-:W-:Y:S01]  /*8920*/  UIADD3 UR8, UPT, UPT, UR6, 0x200, URZ ;  /* 0x0000020006087890 */ /* 0x000fe2000fffe0ff */
[----:B------:R-:W-:Y:S01]  /*8930*/  UMOV UR11, UR36 ;  /* 0x00000024000b7c82 */ /* 0x000fe20008000000 */
[----:B------:R-:W-:Y:S02]  /*8940*/  UIADD3 UR17, UPT, UPT, UR9, 0x20, URZ ;  /* 0x0000002009117890 */ /* 0x000fe4000fffe0ff */
[----:B------:R-:W-:Y:S01]  /*8950*/  UIADD3 UR16, UPT, UPT, UR6, 0x1200, URZ ;  /* 0x0000120006107890 */ /* 0x000fe2000fffe0ff */
[----:B------:R-:W-:Y:S01]  /*8960*/  UMOV UR19, UR36 ;  /* 0x0000002400137c82 */ /* 0x000fe20008000000 */
[----:B------:R-:W-:Y:S03]  /*8970*/  UMOV UR18, UR10 ;  /* 0x0000000a00127c82 */ /* 0x000fe60008000000 */
[----:B------:R2:W-:Y:S01]  /*8980*/  UTMASTG.3D [UR8], [UR4] ;  /* 0x00000008040073b5 */ /* 0x0005e20008010000 */
[----:B------:R-:W-:Y:S02]  /*8990*/  UIADD3 UR29, UPT, UPT, UR9, 0x40, URZ ;  /* 0x00000040091d7890 */ /* 0x000fe4000fffe0ff */
[----:B------:R-:W-:Y:S01]  /*89a0*/  UIADD3 UR28, UPT, UPT, UR6, 0x2200, URZ ;  /* 0x00002200061c7890 */ /* 0x000fe2000fffe0ff */
[----:B------:R-:W-:Y:S01]  /*89b0*/  UMOV UR31, UR36 ;  /* 0x00000024001f7c82 */ /* 0x000fe20008000000 */
[----:B------:R-:W-:Y:S01]  /*89c0*/  UMOV UR30, UR10 ;  /* 0x0000000a001e7c82 */ /* 0x000fe20008000000 */
[----:B------:R-:W-:Y:S01]  /*89d0*/  UIADD3 UR33, UPT, UPT, UR9, 0x60, URZ ;  /* 0x0000006009217890 */ /* 0x000fe2000fffe0ff */
[----:B------:R3:W-:Y:S01]  /*89e0*/  UTMASTG.3D [UR16], [UR4] ;  /* 0x00000010040073b5 */ /* 0x0007e20008010000 */
[----:B------:R-:W-:Y:S01]  /*89f0*/  UIADD3 UR32, UPT, UPT, UR6, 0x3200, URZ ;  /* 0x0000320006207890 */ /* 0x000fe2000fffe0ff */
[----:B------:R-:W-:Y:S01]  /*8a00*/  UMOV UR35, UR36 ;  /* 0x0000002400237c82 */ /* 0x000fe20008000000 */
[----:B------:R-:W-:Y:S01]  /*8a10*/  UMOV UR34, UR10 ;  /* 0x0000000a00227c82 */ /* 0x000fe20008000000 */
[----:B------:R-:W-:Y:S02]  /*8a20*/  UIADD3 UR25, UPT, UPT, UR9, 0x80, URZ ;  /* 0x0000008009197890 */ /* 0x000fe4000fffe0ff */
[----:B------:R-:W-:Y:S01]  /*8a30*/  UIADD3 UR24, UPT, UPT, UR6, 0x4200, URZ ;  /* 0x0000420006187890 */ /* 0x000fe2000fffe0ff */
[----:B------:R3:W-:Y:S01]  /*8a40*/  UTMASTG.3D [UR28], [UR4] ;  /* 0x0000001c040073b5 */ /* 0x0007e20008010000 */
[----:B------:R-:W-:Y:S01]  /*8a50*/  UMOV UR27, UR36 ;  /* 0x00000024001b7c82 */ /* 0x000fe20008000000 */
[----:B------:R-:W-:Y:S01]  /*8a60*/  UMOV UR26, UR10 ;  /* 0x0000000a001a7c82 */ /* 0x000fe20008000000 */
[----:B------:R-:W-:Y:S02]  /*8a70*/  UIADD3 UR21, UPT, UPT, UR9, 0xa0, URZ ;  /* 0x000000a009157890 */ /* 0x000fe4000fffe0ff */
[----:B------:R-:W-:Y:S01]  /*8a80*/  UIADD3 UR20, UPT, UPT, UR6, 0x5200, URZ ;  /* 0x0000520006147890 */ /* 0x000fe2000fffe0ff */
[----:B------:R-:W-:Y:S01]  /*8a90*/  UMOV UR23, UR36 ;  /* 0x0000002400177c82 */ /* 0x000fe20008000000 */
[----:B------:R3:W-:Y:S01]  /*8aa0*/  UTMASTG.3D [UR32], [UR4] ;  /* 0x00000020040073b5 */ /* 0x0007e20008010000 */
[----:B------:R-:W-:Y:S01]  /*8ab0*/  UMOV UR22, UR10 ;  /* 0x0000000a00167c82 */ /* 0x000fe20008000000 */
[----:B------:R3:W-:Y:S01]  /*8ac0*/  UTMASTG.3D [UR24], [UR4] ;  /* 0x00000018040073b5 */ /* 0x0007e20008010000 */
[----:B--2---:R-:W-:Y:S02]  /*8ad0*/  UIADD3 UR9, UPT, UPT, UR9, 0xc0, URZ ;  /* 0x000000c009097890 */ /* 0x004fe4000fffe0ff */
[----:B------:R-:W-:Y:S02]  /*8ae0*/  UIADD3 UR8, UPT, UPT, UR6, 0x6200, URZ ;  /* 0x0000620006087890 */ /* 0x000fe4000fffe0ff */
[----:B------:R3:W-:Y:S07]  /*8af0*/  UTMASTG.3D [UR20], [UR4] ;  /* 0x00000014040073b5 */ /* 0x0007ee0008010000 */
[----:B------:R3:W-:Y:S02]  /*8b00*/  UTMASTG.3D [UR8], [UR4] ;  /* 0x00000008040073b5 */ /* 0x0007e40008010000 */
[----:B---3--:R0:W-:Y:S02]  /*8b10*/  UTMACMDFLUSH ;  /* 0x00000000000079b7 */ /* 0x0081e40000000000 */
.L_x_106:
[----:B------:R-:W-:Y:S05]  /*8b20*/  BSYNC.RECONVERGENT B0 ;  /* 0x0000000000007941 */ /* 0x000fea0003800200 */
.L_x_105:
[----:B------:R-:W-:Y:S04]  /*8b30*/  BSSY.RECONVERGENT B0, `(.L_x_107) ;  /* 0x0000003000007945 */ /* 0x000fe80003800200 */
[----:B------:R-:W-:Y:S05]  /*8b40*/  @P1 BRA `(.L_x_108) ;  /* 0x0000000000041947 */ /* 0x000fea0003800000 */
[----:B------:R-:W-:Y:S04]  /*8b50*/  DEPBAR.LE SB0, 0x0 ;  /* 0x000080000000791a */ /* 0x000fe80000000000 */
.L_x_108:
[----:B------:R-:W-:Y:S05]  /*8b60*/  BSYNC.RECONVERGENT B0 ;  /* 0x0000000000007941 */ /* 0x000fea0003800200 */
.L_x_107:
[----:B------:R-:W-:Y:S01]  /*8b70*/  BAR.SYNC.DEFER_BLOCKING 0x1, 0x80 ;  /* 0x0042000000007b1d */ /* 0x000fe20000010000 */
[----:B------:R-:W-:Y:S01]  /*8b80*/  UIADD3 UR48, UPT, UPT, UR48, 0x1, URZ ;  /* 0x0000000130307890 */ /* 0x000fe2000fffe0ff */
[----:B------:R-:W-:Y:S03]  /*8b90*/  IADD3 R120, PT, PT, R120, 0x1, RZ ;  /* 0x0000000178787810 */ /* 0x000fe60007ffe0ff */
[----:B------:R-:W-:Y:S09]  /*8ba0*/  UISETP.NE.AND UP0, UPT, UR48, URZ, UPT ;  /* 0x000000ff3000728c */ /* 0x000ff2000bf05270 */
[----:B------:R-:W-:Y:S05]  /*8bb0*/  BRA.U !UP0, `(.L_x_109) ;  /* 0x0000000108287547 */ /* 0x000fea000b800000 */
[----:B------:R-:W-:Y:S01]  /*8bc0*/  ISETP.NE.AND P0, PT, R252, RZ, PT ;  /* 0x000000fffc00720c */ /* 0x000fe20003f05270 */
[----:B-1----:R-:W1:Y:S11]  /*8bd0*/  S2R R0, SR_CgaCtaId ;  /* 0x0000000000007919 */ /* 0x002e760000008800 */
[----:B------:R-:W-:Y:S01]  /*8be0*/  @!UPT UIADD3 URZ, UPT, UPT, URZ, URZ, URZ ;  /* 0x000000fffffff290 */ /* 0x000fe2000fffe0ff */
[C---:B------:R-:W-:Y:S01]  /*8bf0*/  @P0 LEA R3, R249.reuse, UR7, 0x3 ;  /* 0x00000007f9030c11 */ /* 0x040fe2000f8e18ff */
[----:B------:R-:W-:Y:S04]  /*8c00*/  VIADD R249, R249, 0x1 ;  /* 0x00000001f9f97836 */ /* 0x000fe80000000000 */
[----:B------:R-:W-:Y:S05]  /*8c10*/  @P0 VIADD R3, R3, 0x50 ;  /* 0x0000005003030836 */ /* 0x000fea0000000000 */
[----:B-1----:R-:W-:Y:S04]  /*8c20*/  @P0 PRMT R0, R0, 0x654, R3 ;  /* 0x0000065400000816 */ /* 0x002fe80000000003 */
[----:B------:R2:W-:Y:S01]  /*8c30*/  @P0 SYNCS.ARRIVE.TRANS64.RED.A1T0 RZ, [R0+URZ], RZ ;  /* 0x000000ff00ff09a7 */ /* 0x0005e200081004ff */
[C---:B------:R-:W-:Y:S04]  /*8c40*/  ISETP.NE.AND P0, PT, R249.reuse, 0x2, PT ;  /* 0x00000002f900780c */ /* 0x040fe80003f05270 */
[----:B------:R-:W-:Y:S09]  /*8c50*/  SEL R249, R249, RZ, P0 ;  /* 0x000000fff9f97207 */ /* 0x000ff20000000000 */
.L_x_109:
[----:B------:R-:W-:Y:S01]  /*8c60*/  UISETP.NE.AND UP2, UPT, UR50, URZ, UPT ;  /* 0x000000ff3200728c */ /* 0x000fe2000bf45270 */
[C---:B------:R-:W-:Y:S01]  /*8c70*/  ISETP.NE.AND P0, PT, R120.reuse, 0x4, PT ;  /* 0x000000047800780c */ /* 0x040fe20003f05270 */
[----:B------:R-:W-:Y:S02]  /*8c80*/  UISETP.NE.AND UP0, UPT, UR47, 0x2, UPT ;  /* 0x000000022f00788c */ /* 0x000fe4000bf05270 */
[----:B------:R-:W-:Y:S01]  /*8c90*/  UISETP.NE.AND UP1, UPT, UR12, 0x2, UPT ;  /* 0x000000020c00788c */ /* 0x000fe2000bf25270 */
[----:B-12---:R-:W-:Y:S01]  /*8ca0*/  SEL R0, RZ, 0x1, P0 ;  /* 0x00000001ff007807 */ /* 0x006fe20000000000 */
[----:B------:R-:W-:Y:S01]  /*8cb0*/  USEL UR5, URZ, 0x1, UP0 ;  /* 0x00000001ff057887 */ /* 0x000fe20008000000 */
[----:B------:R-:W-:Y:S01]  /*8cc0*/  SEL R120, R120, RZ, P0 ;  /* 0x000000ff78787207 */ /* 0x000fe20000000000 */
[----:B------:R-:W-:Y:S01]  /*8cd0*/  USEL UR4, URZ, 0x1, UP1 ;  /* 0x00000001ff047887 */ /* 0x000fe20008800000 */
[----:B------:R-:W-:Y:S01]  /*8ce0*/  LOP3.LUT R251, R251, R0, RZ, 0x3c, !PT ;  /* 0x00000000fbfb7212 */ /* 0x000fe200078e3cff */
[----:B------:R-:W-:Y:S02]  /*8cf0*/  UIADD3 UR46, UPT, UPT, UR37, UR56, URZ ;  /* 0x00000038252e7290 */ /* 0x000fe4000fffe0ff */
[----:B------:R-:W-:Y:S01]  /*8d00*/  UIADD3 UR45, UPT, UPT, UR38, UR57, URZ ;  /* 0x00000039262d7290 */ /* 0x000fe2000fffe0ff */
[----:B------:R-:W-:Y:S01]  /*8d10*/  LOP3.LUT R250, R250, UR5, RZ, 0x3c, !PT ;  /* 0x00000005fafa7c12 */ /* 0x000fe2000f8e3cff */
[----:B------:R-:W-:Y:S02]  /*8d20*/  USEL UR18, UR47, URZ, UP0 ;  /* 0x000000ff2f127287 */ /* 0x000fe40008000000 */
[----:B------:R-:W-:Y:S02]  /*8d30*/  USEL UR44, UR12, URZ, UP1 ;  /* 0x000000ff0c2c7287 */ /* 0x000fe40008800000 */
[----:B------:R-:W-:Y:S01]  /*8d40*/  ULOP3.LUT UR49, UR49, UR4, URZ, 0x3c, !UPT ;  /* 0x0000000431317292 */ /* 0x000fe2000f8e3cff */
[----:B------:R-:W-:Y:S01]  /*8d50*/  UMOV UR36, UR51 ;  /* 0x0000003300247c82 */ /* 0x000fe20008000000 */
[----:B------:R-:W-:Y:S10]  /*8d60*/  BRA.U UP2, `(.L_x_110) ;  /* 0xffffffc102607547 */ /* 0x000ff4000b83ffff */
[----:B------:R-:W-:-:S09]  /*8d70*/  UISETP.NE.AND UP0, UPT, UR60, URZ, UPT ;  /* 0x000000ff3c00728c */ /* 0x000fd2000bf05270 */
[----:B------:R-:W-:Y:S05]  /*8d80*/  BRA.U !UP0, `(.L_x_111) ;  /* 0x0000000108487547 */ /* 0x000fea000b800000 */
[----:B------:R-:W1:Y:S02]  /*8d90*/  LDCU.64 UR4, c[0x0][0x890] ;  /* 0x00011200ff0477ac */ /* 0x000e640008000a00 */
[----:B-1----:R-:W-:-:S04]  /*8da0*/  UISETP.NE.U32.AND UP0, UPT, UR4, URZ, UPT ;  /* 0x000000ff0400728c */ /* 0x002fc8000bf05070 */
[----:B------:R-:W-:-:S09]  /*8db0*/  UISETP.NE.AND.EX UP0, UPT, UR5, URZ, UPT, UP0 ;  /* 0x000000ff0500728c */ /* 0x000fd2000bf05300 */
[----:B------:R-:W-:Y:S05]  /*8dc0*/  BRA.U UP0, `(.L_x_112) ;  /* 0x00000001000c7547 */ /* 0x000fea000b800000 */
[----:B------:R-:W-:-:S13]  /*8dd0*/  FSETP.NEU.AND P0, PT, R123, RZ, PT ;  /* 0x000000ff7b00720b */ /* 0x000fda0003f0d000 */
[----:B------:R-:W-:Y:S05]  /*8de0*/  @!P0 EXIT ;  /* 0x000000000000894d */ /* 0x000fea0003800000 */
[----:B------:R-:W-:Y:S05]  /*8df0*/  BRA `(.L_x_111) ;  /* 0x00000000002c7947 */ /* 0x000fea0003800000 */
.L_x_112:
[----:B------:R-:W-:Y:S01]  /*8e00*/  LOP3.LUT P0, RZ, R237, 0xff, RZ, 0xc0, !PT ;  /* 0x000000ffedff7812 */ /* 0x000fe2000780c0ff */
[----:B------:R-:W-:-:S12]  /*8e10*/  BSSY.RECONVERGENT B0, `(.L_x_111) ;  /* 0x0000009000007945 */ /* 0x000fd80003800200 */
[----:B------:R-:W-:Y:S05]  /*8e20*/  @P0 BRA `(.L_x_113) ;  /* 0x0000000000140947 */ /* 0x000fea0003800000 */
[----:B------:R-:W1:Y:S02]  /*8e30*/  LDCU.64 UR4, c[0x0][0x888] ;  /* 0x00011100ff0477ac */ /* 0x000e640008000a00 */
[----:B-1----:R-:W-:-:S04]  /*8e40*/  ISETP.NE.U32.AND P0, PT, RZ, UR4, PT ;  /* 0x00000004ff007c0c */ /* 0x002fc8000bf05070 */
[----:B------:R-:W-:-:S13]  /*8e50*/  ISETP.NE.AND.EX P0, PT, RZ, UR5, PT, P0 ;  /* 0x00000005ff007c0c */ /* 0x000fda000bf05300 */
[----:B------:R-:W-:Y:S05]  /*8e60*/  @!P0 EXIT ;  /* 0x000000000000894d */ /* 0x000fea0003800000 */
[----:B------:R-:W-:Y:S05]  /*8e70*/  BRA `(.L_x_114) ;  /* 0x0000000000087947 */ /* 0x000fea0003800000 */
.L_x_113:
[----:B------:R-:W-:-:S13]  /*8e80*/  FSETP.NEU.AND P0, PT, R123, RZ, PT ;  /* 0x000000ff7b00720b */ /* 0x000fda0003f0d000 */
[----:B------:R-:W-:Y:S05]  /*8e90*/  @!P0 EXIT ;  /* 0x000000000000894d */ /* 0x000fea0003800000 */
.L_x_114:
[----:B------:R-:W-:Y:S05]  /*8ea0*/  BSYNC.RECONVERGENT B0 ;  /* 0x0000000000007941 */ /* 0x000fea0003800200 */
.L_x_111:
[----:B------:R-:W-:-:S04]  /*8eb0*/  DEPBAR.LE SB0, 0x0 ;  /* 0x000080000000791a */ /* 0x000fc80000000000 */
[----:B------:R-:W-:Y:S05]  /*8ec0*/  EXIT ;  /* 0x000000000000794d */ /* 0x000fea0003800000 */
.L_x_24:
[----:B-1----:R1:W2:Y:S02]  /*8ed0*/  SYNCS.PHASECHK.TRANS64.TRYWAIT P0, [R0+URZ+0xe0], R3 ;  /* 0x0000e003000075a7 */ /* 0x0022a400080011ff */
[----:B--2---:R-:W-:Y:S05]  /*8ee0*/  @!P0 NANOSLEEP.SYNCS 0x989680 ;  /* 0x009896800000895d */ /* 0x004fea0003900000 */
[----:B------:R-:W2:Y:S02]  /*8ef0*/  @!P0 SYNCS.PHASECHK.TRANS64 P0, [R0+URZ+0xe0], R3 ;  /* 0x0000e003000085a7 */ /* 0x000ea400080010ff */
[----:B--2---:R-:W-:Y:S05]  /*8f00*/  @!P0 BRA `(.L_x_24) ;  /* 0xfffffffc00f08947 */ /* 0x004fea000383ffff */
[----:B------:R-:W-:Y:S05]  /*8f10*/  BRA `(.L_x_115) ;  /* 0xffffff8800507947 */ /* 0x000fea000383ffff */
.L_x_27:
[----:B-1----:R-:W-:Y:S07]  /*8f20*/  MOV R0, UR33 ;  /* 0x0000002100007c02 */ /* 0x002fee0008000f00 */
.L_x_116:
[----:B-1----:R1:W2:Y:S02]  /*8f30*/  SYNCS.PHASECHK.TRANS64.TRYWAIT P0, [R0+URZ+0x20], R3 ;  /* 0x00002003000075a7 */ /* 0x0022a400080011ff */
[----:B--2---:R-:W-:Y:S05]  /*8f40*/  @!P0 NANOSLEEP.SYNCS 0x989680 ;  /* 0x009896800000895d */ /* 0x004fea0003900000 */
[----:B------:R-:W2:Y:S02]  /*8f50*/  @!P0 SYNCS.PHASECHK.TRANS64 P0, [R0+URZ+0x20], R3 ;  /* 0x00002003000085a7 */ /* 0x000ea400080010ff */
[----:B--2---:R-:W-:Y:S05]  /*8f60*/  @!P0 BRA `(.L_x_116) ;  /* 0xfffffffc00f08947 */ /* 0x004fea000383ffff */
[----:B------:R-:W-:Y:S05]  /*8f70*/  BRA `(.L_x_26) ;  /* 0xffffff8800907947 */ /* 0x000fea000383ffff */
.L_x_34:
[----:B-1----:R-:W-:Y:S07]  /*8f80*/  MOV R0, UR9 ;  /* 0x0000000900007c02 */ /* 0x002fee0008000f00 */
.L_x_117:
[----:B-1----:R1:W2:Y:S02]  /*8f90*/  SYNCS.PHASECHK.TRANS64.TRYWAIT P0, [R0+URZ+0x20], R3 ;  /* 0x00002003000075a7 */ /* 0x0022a400080011ff */
[----:B--2---:R-:W-:Y:S05]  /*8fa0*/  @!P0 NANOSLEEP.SYNCS 0x989680 ;  /* 0x009896800000895d */ /* 0x004fea0003900000 */
[----:B------:R-:W2:Y:S02]  /*8fb0*/  @!P0 SYNCS.PHASECHK.TRANS64 P0, [R0+URZ+0x20], R3 ;  /* 0x00002003000085a7 */ /* 0x000ea400080010ff */
[----:B--2---:R-:W-:Y:S05]  /*8fc0*/  @!P0 BRA `(.L_x_117) ;  /* 0xfffffffc00f08947 */ /* 0x004fea000383ffff */
[----:B------:R-:W-:Y:S05]  /*8fd0*/  BRA `(.L_x_33) ;  /* 0xffffff8c00507947 */ /* 0x000fea000383ffff */
.L_x_39:
[----:B-1----:R1:W2:Y:S02]  /*8fe0*/  SYNCS.PHASECHK.TRANS64.TRYWAIT P0, [R3+URZ+0x70], R0 ;  /* 0x00007000030075a7 */ /* 0x0022a400080011ff */
[----:B--2---:R-:W-:Y:S05]  /*8ff0*/  @!P0 NANOSLEEP.SYNCS 0x989680 ;  /* 0x009896800000895d */ /* 0x004fea0003900000 */
[----:B------:R-:W2:Y:S02]  /*9000*/  @!P0 SYNCS.PHASECHK.TRANS64 P0, [R3+URZ+0x70], R0 ;  /* 0x00007000030085a7 */ /* 0x000ea400080010ff */
[----:B--2---:R-:W-:Y:S05]  /*9010*/  @!P0 BRA `(.L_x_39) ;  /* 0xfffffffc00f08947 */ /* 0x004fea000383ffff */
[----:B------:R-:W-:Y:S05]  /*9020*/  BRA `(.L_x_118) ;  /* 0xffffff8c00f07947 */ /* 0x000fea000383ffff */
.L_x_43:
[----:B-1----:R-:W-:-:S07]  /*9030*/  MOV R0, UR4 ;  /* 0x0000000400007c02 */ /* 0x002fce0008000f00 */
.L_x_119:
[----:B-1----:R1:W2:Y:S02]  /*9040*/  SYNCS.PHASECHK.TRANS64.TRYWAIT P0, [R0+URZ], R3 ;  /* 0x00000003000075a7 */ /* 0x0022a400080011ff */
[----:B--2---:R-:W-:Y:S05]  /*9050*/  @!P0 NANOSLEEP.SYNCS 0x989680 ;  /* 0x009896800000895d */ /* 0x004fea0003900000 */
[----:B------:R-:W2:Y:S02]  /*9060*/  @!P0 SYNCS.PHASECHK.TRANS64 P0, [R0+URZ], R3 ;  /* 0x00000003000085a7 */ /* 0x000ea400080010ff */
[----:B--2---:R-:W-:Y:S05]  /*9070*/  @!P0 BRA `(.L_x_119) ;  /* 0xfffffffc00f08947 */ /* 0x004fea000383ffff */
[----:B------:R-:W-:Y:S05]  /*9080*/  BRA `(.L_x_120) ;  /* 0xffffff9400947947 */ /* 0x000fea000383ffff */
.L_x_44:
[----:B------:R-:W-:-:S07]  /*9090*/  MOV R0, UR5 ;  /* 0x0000000500007c02 */ /* 0x000fce0008000f00 */
.L_x_121:
[----:B-1----:R1:W2:Y:S02]  /*90a0*/  SYNCS.PHASECHK.TRANS64.TRYWAIT P0, [R0+URZ], R3 ;  /* 0x00000003000075a7 */ /* 0x0022a400080011ff */
[----:B--2---:R-:W-:Y:S05]  /*90b0*/  @!P0 NANOSLEEP.SYNCS 0x989680 ;  /* 0x009896800000895d */ /* 0x004fea0003900000 */
[----:B------:R-:W2:Y:S02]  /*90c0*/  @!P0 SYNCS.PHASECHK.TRANS64 P0, [R0+URZ], R3 ;  /* 0x00000003000085a7 */ /* 0x000ea400080010ff */
[----:B--2---:R-:W-:Y:S05]  /*90d0*/  @!P0 BRA `(.L_x_121) ;  /* 0xfffffffc00f08947 */ /* 0x004fea000383ffff */
[----:B------:R-:W-:Y:S05]  /*90e0*/  BRA `(.L_x_122) ;  /* 0xffffff9400a07947 */ /* 0x000fea000383ffff */
.L_x_45:
[----:B------:R-:W-:-:S07]  /*90f0*/  MOV R0, UR5 ;  /* 0x0000000500007c02 */ /* 0x000fce0008000f00 */
.L_x_123:
[----:B-1----:R1:W2:Y:S02]  /*9100*/  SYNCS.PHASECHK.TRANS64.TRYWAIT P0, [R0+URZ], R3 ;  /* 0x00000003000075a7 */ /* 0x0022a400080011ff */
[----:B--2---:R-:W-:Y:S05]  /*9110*/  @!P0 NANOSLEEP.SYNCS 0x989680 ;  /* 0x009896800000895d */ /* 0x004fea0003900000 */
[----:B------:R-:W2:Y:S02]  /*9120*/  @!P0 SYNCS.PHASECHK.TRANS64 P0, [R0+URZ], R3 ;  /* 0x00000003000085a7 */ /* 0x000ea400080010ff */
[----:B--2---:R-:W-:Y:S05]  /*9130*/  @!P0 BRA `(.L_x_123) ;  /* 0xfffffffc00f08947 */ /* 0x004fea000383ffff */
[----:B------:R-:W-:Y:S05]  /*9140*/  BRA `(.L_x_124) ;  /* 0xffffff9400ac7947 */ /* 0x000fea000383ffff */
.L_x_48:
[----:B-1----:R1:W2:Y:S02]  /*9150*/  SYNCS.PHASECHK.TRANS64.TRYWAIT P0, [R2+URZ+0xd0], R5 ;  /* 0x0000d005020075a7 */ /* 0x0022a400080011ff */
[----:B--2---:R-:W-:Y:S05]  /*9160*/  @!P0 NANOSLEEP.SYNCS 0x989680 ;  /* 0x009896800000895d */ /* 0x004fea0003900000 */
[----:B------:R-:W2:Y:S02]  /*9170*/  @!P0 SYNCS.PHASECHK.TRANS64 P0, [R2+URZ+0xd0], R5 ;  /* 0x0000d005020085a7 */ /* 0x000ea400080010ff */
[----:B--2---:R-:W-:Y:S05]  /*9180*/  @!P0 BRA `(.L_x_48) ;  /* 0xfffffffc00f08947 */ /* 0x004fea000383ffff */
[----:B------:R-:W-:Y:S05]  /*9190*/  BRA `(.L_x_125) ;  /* 0xffffff9800087947 */ /* 0x000fea000383ffff */
.L_x_49:
[----:B------:R-:W-:-:S07]  /*91a0*/  MOV R2, UR4 ;  /* 0x0000000400027c02 */ /* 0x000fce0008000f00 */
.L_x_126:
[----:B-1----:R1:W2:Y:S02]  /*91b0*/  SYNCS.PHASECHK.TRANS64.TRYWAIT P0, [R2+URZ+0x80], R5 ;  /* 0x00008005020075a7 */ /* 0x0022a400080011ff */
[----:B--2---:R-:W-:Y:S05]  /*91c0*/  @!P0 NANOSLEEP.SYNCS 0x989680 ;  /* 0x009896800000895d */ /* 0x004fea0003900000 */
[----:B------:R-:W2:Y:S02]  /*91d0*/  @!P0 SYNCS.PHASECHK.TRANS64 P0, [R2+URZ+0x80], R5 ;  /* 0x00008005020085a7 */ /* 0x000ea400080010ff */
[----:B--2---:R-:W-:Y:S05]  /*91e0*/  @!P0 BRA `(.L_x_126) ;  /* 0xfffffffc00f08947 */ /* 0x004fea000383ffff */
[----:B------:R-:W-:Y:S05]  /*91f0*/  BRA `(.L_x_127) ;  /* 0xffffff9800187947 */ /* 0x000fea000383ffff */
.L_x_50:
[----:B-1----:R1:W2:Y:S02]  /*9200*/  SYNCS.PHASECHK.TRANS64.TRYWAIT P1, [R2+URZ+0x70], R5 ;  /* 0x00007005020075a7 */ /* 0x0022a400080211ff */
[----:B--2---:R-:W-:Y:S05]  /*9210*/  @!P1 NANOSLEEP.SYNCS 0x989680 ;  /* 0x009896800000995d */ /* 0x004fea0003900000 */
[----:B------:R-:W2:Y:S02]  /*9220*/  @!P1 SYNCS.PHASECHK.TRANS64 P1, [R2+URZ+0x70], R5 ;  /* 0x00007005020095a7 */ /* 0x000ea400080210ff */
[----:B--2---:R-:W-:Y:S05]  /*9230*/  @!P1 BRA `(.L_x_50) ;  /* 0xfffffffc00f09947 */ /* 0x004fea000383ffff */
[----:B------:R-:W-:Y:S05]  /*9240*/  BRA `(.L_x_128) ;  /* 0xffffff9800487947 */ /* 0x000fea000383ffff */
.L_x_53:
[----:B------:R-:W-:-:S07]  /*9250*/  MOV R0, UR4 ;  /* 0x0000000400007c02 */ /* 0x000fce0008000f00 */
.L_x_129:
[----:B-1----:R1:W2:Y:S02]  /*9260*/  SYNCS.PHASECHK.TRANS64.TRYWAIT P0, [R0+URZ+0x80], R3 ;  /* 0x00008003000075a7 */ /* 0x0022a400080011ff */
[----:B--2---:R-:W-:Y:S05]  /*9270*/  @!P0 NANOSLEEP.SYNCS 0x989680 ;  /* 0x009896800000895d */ /* 0x004fea0003900000 */
[----:B------:R-:W2:Y:S02]  /*9280*/  @!P0 SYNCS.PHASECHK.TRANS64 P0, [R0+URZ+0x80], R3 ;  /* 0x00008003000085a7 */ /* 0x000ea400080010ff */
[----:B--2---:R-:W-:Y:S05]  /*9290*/  @!P0 BRA `(.L_x_129) ;  /* 0xfffffffc00f08947 */ /* 0x004fea000383ffff */
[----:B------:R-:W-:Y:S05]  /*92a0*/  BRA `(.L_x_52) ;  /* 0xffffff98009c7947 */ /* 0x000fea000383ffff */
.L_x_60:
[----:B-1----:R1:W2:Y:S02]  /*92b0*/  SYNCS.PHASECHK.TRANS64.TRYWAIT P1, [R0+URZ+0x70], R5 ;  /* 0x00007005000075a7 */ /* 0x0022a400080211ff */
[----:B--2---:R-:W-:Y:S05]  /*92c0*/  @!P1 NANOSLEEP.SYNCS 0x989680 ;  /* 0x009896800000995d */ /* 0x004fea0003900000 */
[----:B------:R-:W2:Y:S02]  /*92d0*/  @!P1 SYNCS.PHASECHK.TRANS64 P1, [R0+URZ+0x70], R5 ;  /* 0x00007005000095a7 */ /* 0x000ea400080210ff */
[----:B--2---:R-:W-:Y:S05]  /*92e0*/  @!P1 BRA `(.L_x_60) ;  /* 0xfffffffc00f09947 */ /* 0x004fea000383ffff */
[----:B------:R-:W-:Y:S05]  /*92f0*/  BRA `(.L_x_130) ;  /* 0xffffffa000107947 */ /* 0x000fea000383ffff */
.L_x_61:
[----:B------:R-:W-:-:S07]  /*9300*/  MOV R3, UR31 ;  /* 0x0000001f00037c02 */ /* 0x000fce0008000f00 */
.L_x_131:
[----:B-1----:R1:W2:Y:S02]  /*9310*/  SYNCS.PHASECHK.TRANS64.TRYWAIT P0, [R3+URZ+0xb0], R0 ;  /* 0x0000b000030075a7 */ /* 0x0022a400080011ff */
[----:B--2---:R-:W-:Y:S05]  /*9320*/  @!P0 NANOSLEEP.SYNCS 0x989680 ;  /* 0x009896800000895d */ /* 0x004fea0003900000 */
[----:B------:R-:W2:Y:S02]  /*9330*/  @!P0 SYNCS.PHASECHK.TRANS64 P0, [R3+URZ+0xb0], R0 ;  /* 0x0000b000030085a7 */ /* 0x000ea400080010ff */
[----:B--2---:R-:W-:Y:S05]  /*9340*/  @!P0 BRA `(.L_x_131) ;  /* 0xfffffffc00f08947 */ /* 0x004fea000383ffff */
[----:B------:R-:W-:Y:S05]  /*9350*/  BRA `(.L_x_132) ;  /* 0xffffffa000587947 */ /* 0x000fea000383ffff */
.L_x_64:
[----:B------:R-:W-:Y:S07]  /*9360*/  MOV R0, UR7 ;  /* 0x0000000700007c02 */ /* 0x000fee0008000f00 */
.L_x_133:
[----:B-1----:R1:W2:Y:S02]  /*9370*/  SYNCS.PHASECHK.TRANS64.TRYWAIT P0, [R0+URZ], R3 ;  /* 0x00000003000075a7 */ /* 0x0022a400080011ff */
[----:B--2---:R-:W-:Y:S05]  /*9380*/  @!P0 NANOSLEEP.SYNCS 0x989680 ;  /* 0x009896800000895d */ /* 0x004fea0003900000 */
[----:B------:R-:W2:Y:S02]  /*9390*/  @!P0 SYNCS.PHASECHK.TRANS64 P0, [R0+URZ], R3 ;  /* 0x00000003000085a7 */ /* 0x000ea400080010ff */
[----:B--2---:R-:W-:Y:S05]  /*93a0*/  @!P0 BRA `(.L_x_133) ;  /* 0xfffffffc00f08947 */ /* 0x004fea000383ffff */
[----:B------:R-:W-:Y:S05]  /*93b0*/  BRA `(.L_x_63) ;  /* 0xffffffa000747947 */ /* 0x000fea000383ffff */
.L_x_67:
[----:B------:R-:W-:-:S07]  /*93c0*/  MOV R0, UR4 ;  /* 0x0000000400007c02 */ /* 0x000fce0008000f00 */
.L_x_134:
[----:B--2---:R2:W3:Y:S02]  /*93d0*/  SYNCS.PHASECHK.TRANS64.TRYWAIT P0, [R0+URZ], R3 ;  /* 0x00000003000075a7 */ /* 0x0044e400080011ff */
[----:B---3--:R-:W-:Y:S05]  /*93e0*/  @!P0 NANOSLEEP.SYNCS 0x989680 ;  /* 0x009896800000895d */ /* 0x008fea0003900000 */
[----:B------:R-:W3:Y:S02]  /*93f0*/  @!P0 SYNCS.PHASECHK.TRANS64 P0, [R0+URZ], R3 ;  /* 0x00000003000085a7 */ /* 0x000ee400080010ff */
[----:B---3--:R-:W-:Y:S05]  /*9400*/  @!P0 BRA `(.L_x_134) ;  /* 0xfffffffc00f08947 */ /* 0x008fea000383ffff */
[----:B------:R-:W-:Y:S05]  /*9410*/  BRA `(.L_x_135) ;  /* 0xffffffa400547947 */ /* 0x000fea000383ffff */
.L_x_68:
[----:B------:R-:W-:-:S07]  /*9420*/  MOV R0, UR5 ;  /* 0x0000000500007c02 */ /* 0x000fce0008000f00 */
.L_x_136:
[----:B-1----:R1:W2:Y:S02]  /*9430*/  SYNCS.PHASECHK.TRANS64.TRYWAIT P0, [R0+URZ], R3 ;  /* 0x00000003000075a7 */ /* 0x0022a400080011ff */
[----:B--2---:R-:W-:Y:S05]  /*9440*/  @!P0 NANOSLEEP.SYNCS 0x989680 ;  /* 0x009896800000895d */ /* 0x004fea0003900000 */
[----:B------:R-:W2:Y:S02]  /*9450*/  @!P0 SYNCS.PHASECHK.TRANS64 P0, [R0+URZ], R3 ;  /* 0x00000003000085a7 */ /* 0x000ea400080010ff */
[----:B--2---:R-:W-:Y:S05]  /*9460*/  @!P0 BRA `(.L_x_136) ;  /* 0xfffffffc00f08947 */ /* 0x004fea000383ffff */
[----:B------:R-:W-:Y:S05]  /*9470*/  BRA `(.L_x_137) ;  /* 0xffffffa400607947 */ /* 0x000fea000383ffff */
.L_x_69:
[----:B------:R-:W-:-:S07]  /*9480*/  MOV R0, UR5 ;  /* 0x0000000500007c02 */ /* 0x000fce0008000f00 */
.L_x_138:
[----:B-1----:R1:W2:Y:S02]  /*9490*/  SYNCS.PHASECHK.TRANS64.TRYWAIT P0, [R0+URZ], R3 ;  /* 0x00000003000075a7 */ /* 0x0022a400080011ff */
[----:B--2---:R-:W-:Y:S05]  /*94a0*/  @!P0 NANOSLEEP.SYNCS 0x989680 ;  /* 0x009896800000895d */ /* 0x004fea0003900000 */
[----:B------:R-:W2:Y:S02]  /*94b0*/  @!P0 SYNCS.PHASECHK.TRANS64 P0, [R0+URZ], R3 ;  /* 0x00000003000085a7 */ /* 0x000ea400080010ff */
[----:B--2---:R-:W-:Y:S05]  /*94c0*/  @!P0 BRA `(.L_x_138) ;  /* 0xfffffffc00f08947 */ /* 0x004fea000383ffff */
[----:B------:R-:W-:Y:S05]  /*94d0*/  BRA `(.L_x_139) ;  /* 0xffffffa4006c7947 */ /* 0x000fea000383ffff */
.L_x_70:
[----:B------:R-:W-:-:S07]  /*94e0*/  MOV R0, UR4 ;  /* 0x0000000400007c02 */ /* 0x000fce0008000f00 */
.L_x_140:
[----:B-1----:R1:W2:Y:S02]  /*94f0*/  SYNCS.PHASECHK.TRANS64.TRYWAIT P0, [R0+URZ], R3 ;  /* 0x00000003000075a7 */ /* 0x0022a400080011ff */
[----:B--2---:R-:W-:Y:S05]  /*9500*/  @!P0 NANOSLEEP.SYNCS 0x989680 ;  /* 0x009896800000895d */ /* 0x004fea0003900000 */
[----:B------:R-:W2:Y:S02]  /*9510*/  @!P0 SYNCS.PHASECHK.TRANS64 P0, [R0+URZ], R3 ;  /* 0x00000003000085a7 */ /* 0x000ea400080010ff */
[----:B--2---:R-:W-:Y:S05]  /*9520*/  @!P0 BRA `(.L_x_140) ;  /* 0xfffffffc00f08947 */ /* 0x004fea000383ffff */
[----:B------:R-:W-:Y:S05]  /*9530*/  BRA `(.L_x_141) ;  /* 0xffffffa400787947 */ /* 0x000fea000383ffff */
.L_x_75:
[----:B--2---:R2:W3:Y:S02]  /*9540*/  SYNCS.PHASECHK.TRANS64.TRYWAIT P0, [R3+URZ+0x70], R0 ;  /* 0x00007000030075a7 */ /* 0x0044e400080011ff */
[----:B---3--:R-:W-:Y:S05]  /*9550*/  @!P0 NANOSLEEP.SYNCS 0x989680 ;  /* 0x009896800000895d */ /* 0x008fea0003900000 */
[----:B------:R-:W3:Y:S02]  /*9560*/  @!P0 SYNCS.PHASECHK.TRANS64 P0, [R3+URZ+0x70], R0 ;  /* 0x00007000030085a7 */ /* 0x000ee400080010ff */
[----:B---3--:R-:W-:Y:S05]  /*9570*/  @!P0 BRA `(.L_x_75) ;  /* 0xfffffffc00f08947 */ /* 0x008fea000383ffff */
[----:B------:R-:W-:Y:S05]  /*9580*/  BRA `(.L_x_142) ;  /* 0xffffffa8009c7947 */ /* 0x000fea000383ffff */
.L_x_78:
[----:B------:R-:W-:Y:S07]  /*9590*/  MOV R0, UR6 ;  /* 0x0000000600007c02 */ /* 0x000fee0008000f00 */
.L_x_143:
[----:B--2---:R2:W3:Y:S02]  /*95a0*/  SYNCS.PHASECHK.TRANS64.TRYWAIT P1, [R0+URZ+0x68], R3 ;  /* 0x00006803000075a7 */ /* 0x0044e400080211ff */
[----:B---3--:R-:W-:Y:S05]  /*95b0*/  @!P1 NANOSLEEP.SYNCS 0x989680 ;  /* 0x009896800000995d */ /* 0x008fea0003900000 */
[----:B------:R-:W3:Y:S02]  /*95c0*/  @!P1 SYNCS.PHASECHK.TRANS64 P1, [R0+URZ+0x68], R3 ;  /* 0x00006803000095a7 */ /* 0x000ee400080210ff */
[----:B---3--:R-:W-:Y:S05]  /*95d0*/  @!P1 BRA `(.L_x_143) ;  /* 0xfffffffc00f09947 */ /* 0x008fea000383ffff */
[----:B------:R-:W-:Y:S05]  /*95e0*/  BRA `(.L_x_77) ;  /* 0xffffffb0000c7947 */ /* 0x000fea000383ffff */
.L_x_81:
[----:B------:R-:W-:Y:S07]  /*95f0*/  MOV R3, UR7 ;  /* 0x0000000700037c02 */ /* 0x000fee0008000f00 */
.L_x_144:
[----:B--2---:R2:W3:Y:S02]  /*9600*/  SYNCS.PHASECHK.TRANS64.TRYWAIT P2, [R3+URZ+0x50], R0 ;  /* 0x00005000030075a7 */ /* 0x0044e400080411ff */
[----:B---3--:R-:W-:Y:S05]  /*9610*/  @!P2 NANOSLEEP.SYNCS 0x989680 ;  /* 0x009896800000a95d */ /* 0x008fea0003900000 */
[----:B------:R-:W3:Y:S02]  /*9620*/  @!P2 SYNCS.PHASECHK.TRANS64 P2, [R3+URZ+0x50], R0 ;  /* 0x000050000300a5a7 */ /* 0x000ee400080410ff */
[----:B---3--:R-:W-:Y:S05]  /*9630*/  @!P2 BRA `(.L_x_144) ;  /* 0xfffffffc00f0a947 */ /* 0x008fea000383ffff */
[----:B------:R-:W-:Y:S05]  /*9640*/  BRA `(.L_x_145) ;  /* 0xffffffb000687947 */ /* 0x000fea000383ffff */
.L_x_83:
[----:B------:R-:W-:-:S07]  /*9650*/  MOV R0, UR4 ;  /* 0x0000000400007c02 */ /* 0x000fce0008000f00 */
.L_x_146:
[----:B---3--:R3:W4:Y:S02]  /*9660*/  SYNCS.PHASECHK.TRANS64.TRYWAIT P0, [R0+URZ], R3 ;  /* 0x00000003000075a7 */ /* 0x00872400080011ff */
[----:B----4-:R-:W-:Y:S05]  /*9670*/  @!P0 NANOSLEEP.SYNCS 0x989680 ;  /* 0x009896800000895d */ /* 0x010fea0003900000 */
[----:B------:R-:W4:Y:S02]  /*9680*/  @!P0 SYNCS.PHASECHK.TRANS64 P0, [R0+URZ], R3 ;  /* 0x00000003000085a7 */ /* 0x000f2400080010ff */
[----:B----4-:R-:W-:Y:S05]  /*9690*/  @!P0 BRA `(.L_x_146) ;  /* 0xfffffffc00f08947 */ /* 0x010fea000383ffff */
[----:B------:R-:W-:Y:S05]  /*96a0*/  BRA `(.L_x_147) ;  /* 0xffffffb400787947 */ /* 0x000fea000383ffff */
.L_x_85:
[----:B------:R-:W-:Y:S07]  /*96b0*/  MOV R0, UR4 ;  /* 0x0000000400007c02 */ /* 0x000fee0008000f00 */
.L_x_148:
[----:B-1----:R1:W2:Y:S02]  /*96c0*/  SYNCS.PHASECHK.TRANS64.TRYWAIT P0, [R0+URZ+0x70], R3 ;  /* 0x00007003000075a7 */ /* 0x0022a400080011ff */
[----:B--2---:R-:W-:Y:S05]  /*96d0*/  @!P0 NANOSLEEP.SYNCS 0x989680 ;  /* 0x009896800000895d */ /* 0x004fea0003900000 */
[----:B------:R-:W2:Y:S02]  /*96e0*/  @!P0 SYNCS.PHASECHK.TRANS64 P0, [R0+URZ+0x70], R3 ;  /* 0x00007003000085a7 */ /* 0x000ea400080010ff */
[----:B--2---:R-:W-:Y:S05]  /*96f0*/  @!P0 BRA `(.L_x_148) ;  /* 0xfffffffc00f08947 */ /* 0x004fea000383ffff */
[----:B------:R-:W-:Y:S05]  /*9700*/  BRA `(.L_x_149) ;  /* 0xffffffb800147947 */ /* 0x000fea000383ffff */
.L_x_95:
[----:B-1----:R1:W2:Y:S02]  /*9710*/  SYNCS.PHASECHK.TRANS64.TRYWAIT P1, [R0+URZ+0x40], R3 ;  /* 0x00004003000075a7 */ /* 0x0022a400080211ff */
[----:B--2---:R-:W-:Y:S05]  /*9720*/  @!P1 NANOSLEEP.SYNCS 0x989680 ;  /* 0x009896800000995d */ /* 0x004fea0003900000 */
[----:B------:R-:W2:Y:S02]  /*9730*/  @!P1 SYNCS.PHASECHK.TRANS64 P1, [R0+URZ+0x40], R3 ;  /* 0x00004003000095a7 */ /* 0x000ea400080210ff */
[----:B--2---:R-:W-:Y:S05]  /*9740*/  @!P1 BRA `(.L_x_95) ;  /* 0xfffffffc00f09947 */ /* 0x004fea000383ffff */
[----:B------:R-:W-:Y:S05]  /*9750*/  BRA `(.L_x_94) ;  /* 0xffffffc400e47947 */ /* 0x000fea000383ffff */
.L_x_97:
[----:B-1----:R1:W2:Y:S02]  /*9760*/  SYNCS.PHASECHK.TRANS64.TRYWAIT P1, [R4+URZ+0x90], R9 ;  /* 0x00009009040075a7 */ /* 0x0022a400080211ff */
[----:B--2---:R-:W-:Y:S05]  /*9770*/  @!P1 NANOSLEEP.SYNCS 0x989680 ;  /* 0x009896800000995d */ /* 0x004fea0003900000 */
[----:B------:R-:W2:Y:S02]  /*9780*/  @!P1 SYNCS.PHASECHK.TRANS64 P1, [R4+URZ+0x90], R9 ;  /* 0x00009009040095a7 */ /* 0x000ea400080210ff */
[----:B--2---:R-:W-:Y:S05]  /*9790*/  @!P1 BRA `(.L_x_97) ;  /* 0xfffffffc00f09947 */ /* 0x004fea000383ffff */
[----:B------:R-:W-:Y:S05]  /*97a0*/  BRA `(.L_x_96) ;  /* 0xffffffc800d47947 */ /* 0x000fea000383ffff */
        .weak           $__internal_0_$__cuda_sm10x_tcgen05_guardrail_trap_col_being_dealloced_not_returned_by_alloc
        .type           $__internal_0_$__cuda_sm10x_tcgen05_guardrail_trap_col_being_dealloced_not_returned_by_alloc,@function
        .size           $__internal_0_$__cuda_sm10x_tcgen05_guardrail_trap_col_being_dealloced_not_returned_by_alloc,($__internal_1_$__cuda_sm10x_tcgen05_guardrail_trap_phase_invalid_during_alloc - $__internal_0_$__cuda_sm10x_tcgen05_guardrail_trap_col_being_dealloced_not_returned_by_alloc)
$__internal_0_$__cuda_sm10x_tcgen05_guardrail_trap_col_being_dealloced_not_returned_by_alloc:
[----:B------:R-:W-:Y:S05]  /*97b0*/  BPT.TRAP 0x1 ;  /* 0x000000040000795c */ /* 0x000fea0000300000 */
[----:B------:R-:W-:-:S04]  /*97c0*/  HFMA2 R3, -RZ, RZ, 0, 0 ;  /* 0x00000000ff037431 */ /* 0x000fc800000001ff */
[----:B------:R-:W-:Y:S05]  /*97d0*/  RET.REL.NODEC R2 `(_ZN7cutlass13device_kernelINS_4gemm6kernel13GemmUniversalIN4cute5tupleIJiiiiEEENS1_10collective13CollectiveMmaINS1_35MainloopSm100TmaUmmaWarpSpecializedILi4ELi2ELi4ENS5_IJNS4_1CILi2EEENSA_ILi1EEESC_EEEEENS5_IJNSA_ILi64EEENSA_ILi224EEESF_EEENS_10bfloat16_tENS5_IJlSC_lEEESI_SJ_NS4_8TiledMMAINS4_8MMA_AtomIJNS4_20SM100_MMA_F16BF16_SSISI_SI_fLi64ELi224ELNS4_4UMMA5MajorE0ELSO_0ELNSN_7ScaleInE0ELSP_0EEEEEENS4_6LayoutINS5_IJSC_SC_SC_EEENS5_IJNSA_ILi0EEESU_SU_EEEEENS5_IJNS4_10UnderscoreESX_SX_EEEEENS4_13SM90_TMA_LOADENS4_14ComposedLayoutINS4_7SwizzleILi3ELi4ELi3EEENS4_18smem_ptr_flag_bitsILi16EEENSS_INS5_IJNSA_ILi8EEESF_EEENS5_IJSF_SC_EEEEEEEvNS4_8identityENS4_23SM90_TMA_LOAD_MULTICASTES1A_vS1B_EENS_8epilogue10collective18CollectiveEpilogueINS1E_23Sm100TmaWarpSpecializedILi2ELi1ELi112ELb1ELb0EEEJSH_NS5_IJNSS_ISF_SC_EENSS_ISG_SC_EEEEESI_SJ_SI_SJ_NS1E_6fusion15FusionCallbacksIS1I_NS1M_17LinearCombinationISI_fSI_fLNS_15FloatRoundStyleE2EEESH_S1L_JEEENS4_5SM1004TMEM4LOAD26SM100_TMEM_LOAD_16dp256b4xES10_NS11_INS12_ILi2ELi4ELi3EEES15_NSS_INS5_IJS16_NSA_ILi32EEEEEENS5_IJS1X_SC_EEEEEEENS4_17SM75_U32x4_LDSM_NENS4_14SM90_TMA_STOREES21_NS4_17SM90_U32x4_STSM_NENS4_39AutoVectorizingCopyWithAssumedAlignmentILi128EEEEEEvvEEEEvNT_6ParamsE) ;  /* 0xffffff6802087950 */ /* 0x000fea0003c3ffff */
        .weak           $__internal_1_$__cuda_sm10x_tcgen05_guardrail_trap_phase_invalid_during_alloc
        .type           $__internal_1_$__cuda_sm10x_tcgen05_guardrail_trap_phase_invalid_during_alloc,@function
        .size           $__internal_1_$__cuda_sm10x_tcgen05_guardrail_trap_phase_invalid_during_alloc,($__internal_2_$__cuda_sm10x_tcgen05_guardrail_trap_unallocated_columns_being_dealloced - $__internal_1_$__cuda_sm10x_tcgen05_guardrail_trap_phase_invalid_during_alloc)
$__internal_1_$__cuda_sm10x_tcgen05_guardrail_trap_phase_invalid_during_alloc:
[----:B------:R-:W-:Y:S05]  /*97e0*/  BPT.TRAP 0x1 ;  /* 0x000000040000795c */ /* 0x000fea0000300000 */
[----:B------:R-:W-:-:S04]  /*97f0*/  MOV R5, 0x0 ;  /* 0x0000000000057802 */ /* 0x000fc80000000f00 */
[----:B------:R-:W-:Y:S05]  /*9800*/  RET.REL.NODEC R4 `(_ZN7cutlass13device_kernelINS_4gemm6kernel13GemmUniversalIN4cute5tupleIJiiiiEEENS1_10collective13CollectiveMmaINS1_35MainloopSm100TmaUmmaWarpSpecializedILi4ELi2ELi4ENS5_IJNS4_1CILi2EEENSA_ILi1EEESC_EEEEENS5_IJNSA_ILi64EEENSA_ILi224EEESF_EEENS_10bfloat16_tENS5_IJlSC_lEEESI_SJ_NS4_8TiledMMAINS4_8MMA_AtomIJNS4_20SM100_MMA_F16BF16_SSISI_SI_fLi64ELi224ELNS4_4UMMA5MajorE0ELSO_0ELNSN_7ScaleInE0ELSP_0EEEEEENS4_6LayoutINS5_IJSC_SC_SC_EEENS5_IJNSA_ILi0EEESU_SU_EEEEENS5_IJNS4_10UnderscoreESX_SX_EEEEENS4_13SM90_TMA_LOADENS4_14ComposedLayoutINS4_7SwizzleILi3ELi4ELi3EEENS4_18smem_ptr_flag_bitsILi16EEENSS_INS5_IJNSA_ILi8EEESF_EEENS5_IJSF_SC_EEEEEEEvNS4_8identityENS4_23SM90_TMA_LOAD_MULTICASTES1A_vS1B_EENS_8epilogue10collective18CollectiveEpilogueINS1E_23Sm100TmaWarpSpecializedILi2ELi1ELi112ELb1ELb0EEEJSH_NS5_IJNSS_ISF_SC_EENSS_ISG_SC_EEEEESI_SJ_SI_SJ_NS1E_6fusion15FusionCallbacksIS1I_NS1M_17LinearCombinationISI_fSI_fLNS_15FloatRoundStyleE2EEESH_S1L_JEEENS4_5SM1004TMEM4LOAD26SM100_TMEM_LOAD_16dp256b4xES10_NS11_INS12_ILi2ELi4ELi3EEES15_NSS_INS5_IJS16_NSA_ILi32EEEEEENS5_IJS1X_SC_EEEEEEENS4_17SM75_U32x4_LDSM_NENS4_14SM90_TMA_STOREES21_NS4_17SM90_U32x4_STSM_NENS4_39AutoVectorizingCopyWithAssumedAlignmentILi128EEEEEEvvEEEEvNT_6ParamsE) ;  /* 0xffffff6404fc7950 */ /* 0x000fea0003c3ffff */
        .weak           $__internal_2_$__cuda_sm10x_tcgen05_guardrail_trap_unallocated_columns_being_dealloced
        .type           $__internal_2_$__cuda_sm10x_tcgen05_guardrail_trap_unallocated_columns_being_dealloced,@function
        .size           $__internal_2_$__cuda_sm10x_tcgen05_guardrail_trap_unallocated_columns_being_dealloced,(.L_x_151 - $__internal_2_$__cuda_sm10x_tcgen05_guardrail_trap_unallocated_columns_being_dealloced)
$__internal_2_$__cuda_sm10x_tcgen05_guardrail_trap_unallocated_columns_being_dealloced:
[----:B------:R-:W-:Y:S05]  /*9810*/  BPT.TRAP 0x1 ;  /* 0x000000040000795c */ /* 0x000fea0000300000 */
[----:B------:R-:W-:-:S04]  /*9820*/  HFMA2 R3, -RZ, RZ, 0, 0 ;  /* 0x00000000ff037431 */ /* 0x000fc800000001ff */
[----:B------:R-:W-:Y:S05]  /*9830*/  RET.REL.NODEC R2 `(_ZN7cutlass13device_kernelINS_4gemm6kernel13GemmUniversalIN4cute5tupleIJiiiiEEENS1_10collective13CollectiveMmaINS1_35MainloopSm100TmaUmmaWarpSpecializedILi4ELi2ELi4ENS5_IJNS4_1CILi2EEENSA_ILi1EEESC_EEEEENS5_IJNSA_ILi64EEENSA_ILi224EEESF_EEENS_10bfloat16_tENS5_IJlSC_lEEESI_SJ_NS4_8TiledMMAINS4_8MMA_AtomIJNS4_20SM100_MMA_F16BF16_SSISI_SI_fLi64ELi224ELNS4_4UMMA5MajorE0ELSO_0ELNSN_7ScaleInE0ELSP_0EEEEEENS4_6LayoutINS5_IJSC_SC_SC_EEENS5_IJNSA_ILi0EEESU_SU_EEEEENS5_IJNS4_10UnderscoreESX_SX_EEEEENS4_13SM90_TMA_LOADENS4_14ComposedLayoutINS4_7SwizzleILi3ELi4ELi3EEENS4_18smem_ptr_flag_bitsILi16EEENSS_INS5_IJNSA_ILi8EEESF_EEENS5_IJSF_SC_EEEEEEEvNS4_8identityENS4_23SM90_TMA_LOAD_MULTICASTES1A_vS1B_EENS_8epilogue10collective18CollectiveEpilogueINS1E_23Sm100TmaWarpSpecializedILi2ELi1ELi112ELb1ELb0EEEJSH_NS5_IJNSS_ISF_SC_EENSS_ISG_SC_EEEEESI_SJ_SI_SJ_NS1E_6fusion15FusionCallbacksIS1I_NS1M_17LinearCombinationISI_fSI_fLNS_15FloatRoundStyleE2EEESH_S1L_JEEENS4_5SM1004TMEM4LOAD26SM100_TMEM_LOAD_16dp256b4xES10_NS11_INS12_ILi2ELi4ELi3EEES15_NSS_INS5_IJS16_NSA_ILi32EEEEEENS5_IJS1X_SC_EEEEEEENS4_17SM75_U32x4_LDSM_NENS4_14SM90_TMA_STOREES21_NS4_17SM90_U32x4_STSM_NENS4_39AutoVectorizingCopyWithAssumedAlignmentILi128EEEEEEvvEEEEvNT_6ParamsE) ;  /* 0xffffff6402f07950 */ /* 0x000fea0003c3ffff */
.L_x_150:
[----:B------:R-:W-:-:S00]  /*9840*/  BRA `(.L_x_150) ;  /* 0xfffffffc00fc7947 */ /* 0x000fc0000383ffff */
[----:B------:R-:W-:-:S00]  /*9850*/  NOP ;  /* 0x0000000000007918 */ /* 0x000fc00000000000 */
        /* <DEDUP_REMOVED lines=10> */
.L_x_151:


//--------------------- .nv.global.init           --------------------------
	.section	.nv.global.init,"aw",@progbits
.nv.global.init:
	.type		$str$27,@object
	.size		$str$27,($str$28 - $str$27)
$str$27:
        /*0000*/ 	.byte	0x28, 0x61, 0x64, 0x64, 0x72, 0x65, 0x73, 0x73, 0x20, 0x26, 0x20, 0x6d, 0x61, 0x73, 0x6b, 0x29
        /*0010*/ 	.byte	0x20, 0x3d, 0x3d, 0x20, 0x30, 0x00
	.type		$str$28,@object
	.size		$str$28,($str$26 - $str$28)
$str$28:
        /*0016*/ 	.byte	0x2f, 0x74, 0x6d, 0x70, 0x2f, 0x63, 0x75, 0x74, 0x6c, 0x61, 0x73, 0x73, 0x5f, 0x73, 0x77, 0x65
        /*0026*/ 	.byte	0x65, 0x70, 0x5f, 0x73, 0x72, 0x63, 0x2f, 0x69, 0x6e, 0x63, 0x6c, 0x75, 0x64, 0x65, 0x2f, 0x63
        /*0036*/ 	.byte	0x75, 0x74, 0x65, 0x2f, 0x70, 0x6f, 0x69, 0x6e, 0x74, 0x65, 0x72, 0x5f, 0x66, 0x6c, 0x61, 0x67
        /*0046*/ 	.byte	0x67, 0x65, 0x64, 0x2e, 0x68, 0x70, 0x70, 0x00
	.type		$str$26,@object
	.size		$str$26,($str$25 - $str$26)
$str$26:
        /*004e*/ 	.byte	0x2f, 0x74, 0x6d, 0x70, 0x2f, 0x63, 0x75, 0x74, 0x6c, 0x61, 0x73, 0x73, 0x5f, 0x73, 0x77, 0x65
        /*005e*/ 	.byte	0x65, 0x70, 0x5f, 0x73, 0x72, 0x63, 0x2f, 0x69, 0x6e, 0x63, 0x6c, 0x75, 0x64, 0x65, 0x2f, 0x63
        /*006e*/ 	.byte	0x75, 0x74, 0x65, 0x2f, 0x61, 0x74, 0x6f, 0x6d, 0x2f, 0x63, 0x6f, 0x70, 0x79, 0x5f, 0x74, 0x72
        /*007e*/ 	.byte	0x61, 0x69, 0x74, 0x73, 0x5f, 0x73, 0x6d, 0x31, 0x30, 0x30, 0x2e, 0x68, 0x70, 0x70, 0x00
	.type		$str$25,@object
	.size		$str$25,(__unnamed_1 - $str$25)
$str$25:
        /*008d*/ 	.byte	0x28, 0x28, 0x75, 0x69, 0x6e, 0x74, 0x33, 0x32, 0x5f, 0x74, 0x28, 0x74, 0x68, 0x72, 0x65, 0x61
        /*009d*/ 	.byte	0x64, 0x49, 0x64, 0x78, 0x2e, 0x78, 0x29, 0x20, 0x2f, 0x20, 0x33, 0x32, 0x29, 0x20, 0x25, 0x20
        /*00ad*/ 	.byte	0x34, 0x29, 0x20, 0x3d, 0x3d, 0x20, 0x28, 0x28, 0x28, 0x74, 0x6d, 0x65, 0x6d, 0x5f, 0x61, 0x64
        /*00bd*/ 	.byte	0x64, 0x72, 0x20, 0x3e, 0x3e, 0x20, 0x31, 0x36, 0x29, 0x20, 0x2f, 0x20, 0x33, 0x32, 0x29, 0x20
        /*00cd*/ 	.byte	0x25, 0x20, 0x34, 0x29, 0x00
	.type		__unnamed_1,@object
	.size		__unnamed_1,(__unnamed_2 - __unnamed_1)
__unnamed_1:
        /*00d2*/ 	.byte	0x61, 0x75, 0x74, 0x6f, 0x20, 0x63, 0x75, 0x74, 0x65, 0x3a, 0x3a, 0x61, 0x73, 0x5f, 0x70, 0x6f
        /* <DEDUP_REMOVED lines=24> */
        /*0262*/ 	.byte	0x43, 0x3c, 0x31, 0x34, 0x33, 0x33, 0x36, 0x3e, 0x3e, 0x3e, 0x3e, 0x5d, 0x00
	.type		__unnamed_2,@object
	.size		__unnamed_2,(.L_2 - __unnamed_2)
__unnamed_2:
        /* <DEDUP_REMOVED lines=45> */
        /*053f*/ 	.byte	0x3e, 0x3e, 0x3e, 0x5d, 0x00
.L_2:


//--------------------- .nv.shared._ZN7cutlass13device_kernelINS_4gemm6kernel13GemmUniversalIN4cute5tupleIJiiiiEEENS1_10collective13CollectiveMmaINS1_35MainloopSm100TmaUmmaWarpSpecializedILi4ELi2ELi4ENS5_IJNS4_1CILi2EEENSA_ILi1EEESC_EEEEENS5_IJNSA_ILi64EEENSA_ILi224EEESF_EEENS_10bfloat16_tENS5_IJlSC_lEEESI_SJ_NS4_8TiledMMAINS4_8MMA_AtomIJNS4_20SM100_MMA_F16BF16_SSISI_SI_fLi64ELi224ELNS4_4UMMA5MajorE0ELSO_0ELNSN_7ScaleInE0ELSP_0EEEEEENS4_6LayoutINS5_IJSC_SC_SC_EEENS5_IJNSA_ILi0EEESU_SU_EEEEENS5_IJNS4_10UnderscoreESX_SX_EEEEENS4_13SM90_TMA_LOADENS4_14ComposedLayoutINS4_7SwizzleILi3ELi4ELi3EEENS4_18smem_ptr_flag_bitsILi16EEENSS_INS5_IJNSA_ILi8EEESF_EEENS5_IJSF_SC_EEEEEEEvNS4_8identityENS4_23SM90_TMA_LOAD_MULTICASTES1A_vS1B_EENS_8epilogue10collective18CollectiveEpilogueINS1E_23Sm100TmaWarpSpecializedILi2ELi1ELi112ELb1ELb0EEEJSH_NS5_IJNSS_ISF_SC_EENSS_ISG_SC_EEEEESI_SJ_SI_SJ_NS1E_6fusion15FusionCallbacksIS1I_NS1M_17LinearCombinationISI_fSI_fLNS_15FloatRoundStyleE2EEESH_S1L_JEEENS4_5SM1004TMEM4LOAD26SM100_TMEM_LOAD_16dp256b4xES10_NS11_INS12_ILi2ELi4ELi3EEES15_NSS_INS5_IJS16_NSA_ILi32EEEEEENS5_IJS1X_SC_EEEEEEENS4_17SM75_U32x4_LDSM_NENS4_14SM90_TMA_STOREES21_NS4_17SM90_U32x4_STSM_NENS4_39AutoVectorizingCopyWithAssumedAlignmentILi128EEEEEEvvEEEEvNT_6ParamsE --------------------------
	.section	.nv.shared._ZN7cutlass13device_kernelINS_4gemm6kernel13GemmUniversalIN4cute5tupleIJiiiiEEENS1_10collective13CollectiveMmaINS1_35MainloopSm100TmaUmmaWarpSpecializedILi4ELi2ELi4ENS5_IJNS4_1CILi2EEENSA_ILi1EEESC_EEEEENS5_IJNSA_ILi64EEENSA_ILi224EEESF_EEENS_10bfloat16_tENS5_IJlSC_lEEESI_SJ_NS4_8TiledMMAINS4_8MMA_AtomIJNS4_20SM100_MMA_F16BF16_SSISI_SI_fLi64ELi224ELNS4_4UMMA5MajorE0ELSO_0ELNSN_7ScaleInE0ELSP_0EEEEEENS4_6LayoutINS5_IJSC_SC_SC_EEENS5_IJNSA_ILi0EEESU_SU_EEEEENS5_IJNS4_10UnderscoreESX_SX_EEEEENS4_13SM90_TMA_LOADENS4_14ComposedLayoutINS4_7SwizzleILi3ELi4ELi3EEENS4_18smem_ptr_flag_bitsILi16EEENSS_INS5_IJNSA_ILi8EEESF_EEENS5_IJSF_SC_EEEEEEEvNS4_8identityENS4_23SM90_TMA_LOAD_MULTICASTES1A_vS1B_EENS_8epilogue10collective18CollectiveEpilogueINS1E_23Sm100TmaWarpSpecializedILi2ELi1ELi112ELb1ELb0EEEJSH_NS5_IJNSS_ISF_SC_EENSS_ISG_SC_EEEEESI_SJ_SI_SJ_NS1E_6fusion15FusionCallbacksIS1I_NS1M_17LinearCombinationISI_fSI_fLNS_15FloatRoundStyleE2EEESH_S1L_JEEENS4_5SM1004TMEM4LOAD26SM100_TMEM_LOAD_16dp256b4xES10_NS11_INS12_ILi2ELi4ELi3EEES15_NSS_INS5_IJS16_NSA_ILi32EEEEEENS5_IJS1X_SC_EEEEEEENS4_17SM75_U32x4_LDSM_NENS4_14SM90_TMA_STOREES21_NS4_17SM90_U32x4_STSM_NENS4_39AutoVectorizingCopyWithAssumedAlignmentILi128EEEEEEvvEEEEvNT_6ParamsE,"aw",@nobits
	.sectionflags	@""
	.align	16
	.zero		1024


//--------------------- .nv.shared.reserved.0     --------------------------
	.section	.nv.shared.reserved.0,"aw",@nobits
	.weak		__nv_reservedSMEM_offset_0_alias
	.size		__nv_reservedSMEM_offset_0_alias, 0, 64
	.other		__nv_reservedSMEM_offset_0_alias,@"STO_CUDA_RESERVED_SHARED STV_DEFAULT"
__nv_reservedSMEM_offset_0_alias:
	.zero		0
.nv.shared.reserved.0:
	.zero		64
	.weak		__nv_reservedSMEM_tcgen05_partition
	.type		__nv_reservedSMEM_tcgen05_partition,@object
	.size		__nv_reservedSMEM_tcgen05_partition,(.L_0 - __nv_reservedSMEM_tcgen05_partition)
__nv_reservedSMEM_tcgen05_partition:
	.zero		32
.L_0:


//--------------------- .nv.global                --------------------------
	.section	.nv.global,"aw",@nobits
.nv.global:
	.type		_ZN40_INTERNAL_47a29bfa_4_k_cu_199d4355_139604cute1_E,@object
	.size		_ZN40_INTERNAL_47a29bfa_4_k_cu_199d4355_139604cute1_E,(_ZN40_INTERNAL_47a29bfa_4_k_cu_199d4355_139604cuda3std3__45__cpo6cbeginE - _ZN40_INTERNAL_47a29bfa_4_k_cu_199d4355_139604cute1_E)
_ZN40_INTERNAL_47a29bfa_4_k_cu_199d4355_139604cute1_E:
	.zero		1
	.type		_ZN40_INTERNAL_47a29bfa_4_k_cu_199d4355_139604cuda3std3__45__cpo6cbeginE,@object
	.size		_ZN40_INTERNAL_47a29bfa_4_k_cu_199d4355_139604cuda3std3__45__cpo6cbeginE,(_ZN40_INTERNAL_47a29bfa_4_k_cu_199d4355_139604cuda3std3__48in_placeE - _ZN40_INTERNAL_47a29bfa_4_k_cu_199d4355_139604cuda3std3__45__cpo6cbeginE)
_ZN40_INTERNAL_47a29bfa_4_k_cu_199d4355_139604cuda3std3__45__cpo6cbeginE:
	.zero		1
	.type		_ZN40_INTERNAL_47a29bfa_4_k_cu_199d4355_139604cuda3std3__48in_placeE,@object
	.size		_ZN40_INTERNAL_47a29bfa_4_k_cu_199d4355_139604cuda3std3__48in_placeE,(_ZN40_INTERNAL_47a29bfa_4_k_cu_199d4355_139604cuda3std6ranges3__45__cpo9iter_moveE - _ZN40_INTERNAL_47a29bfa_4_k_cu_199d4355_139604cuda3std3__48in_placeE)
_ZN40_INTERNAL_47a29bfa_4_k_cu_199d4355_139604cuda3std3__48in_placeE:
	.zero		1
	.type		_ZN40_INTERNAL_47a29bfa_4_k_cu_199d4355_139604cuda3std6ranges3__45__cpo9iter_moveE,@object
	.size		_ZN40_INTERNAL_47a29bfa_4_k_cu_199d4355_139604cuda3std6ranges3__45__cpo9iter_moveE,(_ZN40_INTERNAL_47a29bfa_4_k_cu_199d4355_139604cuda3std3__45__cpo5beginE - _ZN40_INTERNAL_47a29bfa_4_k_cu_199d4355_139604cuda3std6ranges3__45__cpo9iter_moveE)
_ZN40_INTERNAL_47a29bfa_4_k_cu_199d4355_139604cuda3std6ranges3__45__cpo9iter_moveE:
	.zero		1
	.type		_ZN40_INTERNAL_47a29bfa_4_k_cu_199d4355_139604cuda3std3__45__cpo5beginE,@object
	.size		_ZN40_INTERNAL_47a29bfa_4_k_cu_199d4355_139604cuda3std3__45__cpo5beginE,(_ZN40_INTERNAL_47a29bfa_4_k_cu_199d4355_139604cuda3std3__442_GLOBAL__N__47a29bfa_4_k_cu_199d4355_139606ignoreE - _ZN40_INTERNAL_47a29bfa_4_k_cu_199d4355_139604cuda3std3__45__cpo5beginE)
_ZN40_INTERNAL_47a29bfa_4_k_cu_199d4355_139604cuda3std3__45__cpo5beginE:
	.zero		1
	.type		_ZN40_INTERNAL_47a29bfa_4_k_cu_199d4355_139604cuda3std3__442_GLOBAL__N__47a29bfa_4_k_cu_199d4355_139606ignoreE,@object
	.size		_ZN40_INTERNAL_47a29bfa_4_k_cu_199d4355_139604cuda3std3__442_GLOBAL__N__47a29bfa_4_k_cu_199d4355_139606ignoreE,(_ZN40_INTERNAL_47a29bfa_4_k_cu_199d4355_139604cute7productE - _ZN40_INTERNAL_47a29bfa_4_k_cu_199d4355_139604cuda3std3__442_GLOBAL__N__47a29bfa_4_k_cu_199d4355_139606ignoreE)
_ZN40_INTERNAL_47a29bfa_4_k_cu_199d4355_139604cuda3std3__442_GLOBAL__N__47a29bfa_4_k_cu_199d4355_139606ignoreE:
	.zero		1
	.type		_ZN40_INTERNAL_47a29bfa_4_k_cu_199d4355_139604cute7productE,@object
	.size		_ZN40_INTERNAL_47a29bfa_4_k_cu_199d4355_139604cute7productE,(_ZN40_INTERNAL_47a29bfa_4_k_cu_199d4355_139604cuda3std3__45__cpo3endE - _ZN40_INTERNAL_47a29bfa_4_k_cu_199d4355_139604cute7productE)
_ZN40_INTERNAL_47a29bfa_4_k_cu_199d4355_139604cute7productE:
	.zero		1
	.type		_ZN40_INTERNAL_47a29bfa_4_k_cu_199d4355_139604cuda3std3__45__cpo3endE,@object
	.size		_ZN40_INTERNAL_47a29bfa_4_k_cu_199d4355_139604cuda3std3__45__cpo3endE,(_ZN40_INTERNAL_47a29bfa_4_k_cu_199d4355_139604cuda3std3__419piecewise_constructE - _ZN40_INTERNAL_47a29bfa_4_k_cu_199d4355_139604cuda3std3__45__cpo3endE)
_ZN40_INTERNAL_47a29bfa_4_k_cu_199d4355_139604cuda3std3__45__cpo3endE:
	.zero		1
	.type		_ZN40_INTERNAL_47a29bfa_4_k_cu_199d4355_139604cuda3std3__419piecewise_constructE,@object
	.size		_ZN40_INTERNAL_47a29bfa_4_k_cu_199d4355_139604cuda3std3__419piecewise_constructE,(_ZN40_INTERNAL_47a29bfa_4_k_cu_199d4355_139604cuda3std3__45__cpo4cendE - _ZN40_INTERNAL_47a29bfa_4_k_cu_199d4355_139604cuda3std3__419piecewise_constructE)
_ZN40_INTERNAL_47a29bfa_4_k_cu_199d4355_139604cuda3std3__419piecewise_constructE:
	.zero		1
	.type		_ZN40_INTERNAL_47a29bfa_4_k_cu_199d4355_139604cuda3std3__45__cpo4cendE,@object
	.size		_ZN40_INTERNAL_47a29bfa_4_k_cu_199d4355_139604cuda3std3__45__cpo4cendE,(_ZN40_INTERNAL_47a29bfa_4_k_cu_199d4355_139604cuda3std6ranges3__45__cpo4swapE - _ZN40_INTERNAL_47a29bfa_4_k_cu_199d4355_139604cuda3std3__45__cpo4cendE)
_ZN40_INTERNAL_47a29bfa_4_k_cu_199d4355_139604cuda3std3__45__cpo4cendE:
	.zero		1
	.type		_ZN40_INTERNAL_47a29bfa_4_k_cu_199d4355_139604cuda3std6ranges3__45__cpo4swapE,@object
	.size		_ZN40_INTERNAL_47a29bfa_4_k_cu_199d4355_139604cuda3std6ranges3__45__cpo4swapE,(.L_10 - _ZN40_INTERNAL_47a29bfa_4_k_cu_199d4355_139604cuda3std6ranges3__45__cpo4swapE)
_ZN40_INTERNAL_47a29bfa_4_k_cu_199d4355_139604cuda3std6ranges3__45__cpo4swapE:
	.zero		1
.L_10:


//--------------------- .nv.constant0._ZN7cutlass13device_kernelINS_4gemm6kernel13GemmUniversalIN4cute5tupleIJiiiiEEENS1_10collective13CollectiveMmaINS1_35MainloopSm100TmaUmmaWarpSpecializedILi4ELi2ELi4ENS5_IJNS4_1CILi2EEENSA_ILi1EEESC_EEEEENS5_IJNSA_ILi64EEENSA_ILi224EEESF_EEENS_10bfloat16_tENS5_IJlSC_lEEESI_SJ_NS4_8TiledMMAINS4_8MMA_AtomIJNS4_20SM100_MMA_F16BF16_SSISI_SI_fLi64ELi224ELNS4_4UMMA5MajorE0ELSO_0ELNSN_7ScaleInE0ELSP_0EEEEEENS4_6LayoutINS5_IJSC_SC_SC_EEENS5_IJNSA_ILi0EEESU_SU_EEEEENS5_IJNS4_10UnderscoreESX_SX_EEEEENS4_13SM90_TMA_LOADENS4_14ComposedLayoutINS4_7SwizzleILi3ELi4ELi3EEENS4_18smem_ptr_flag_bitsILi16EEENSS_INS5_IJNSA_ILi8EEESF_EEENS5_IJSF_SC_EEEEEEEvNS4_8identityENS4_23SM90_TMA_LOAD_MULTICASTES1A_vS1B_EENS_8epilogue10collective18CollectiveEpilogueINS1E_23Sm100TmaWarpSpecializedILi2ELi1ELi112ELb1ELb0EEEJSH_NS5_IJNSS_ISF_SC_EENSS_ISG_SC_EEEEESI_SJ_SI_SJ_NS1E_6fusion15FusionCallbacksIS1I_NS1M_17LinearCombinationISI_fSI_fLNS_15FloatRoundStyleE2EEESH_S1L_JEEENS4_5SM1004TMEM4LOAD26SM100_TMEM_LOAD_16dp256b4xES10_NS11_INS12_ILi2ELi4ELi3EEES15_NSS_INS5_IJS16_NSA_ILi32EEEEEENS5_IJS1X_SC_EEEEEEENS4_17SM75_U32x4_LDSM_NENS4_14SM90_TMA_STOREES21_NS4_17SM90_U32x4_STSM_NENS4_39AutoVectorizingCopyWithAssumedAlignmentILi128EEEEEEvvEEEEvNT_6ParamsE --------------------------
	.section	.nv.constant0._ZN7cutlass13device_kernelINS_4gemm6kernel13GemmUniversalIN4cute5tupleIJiiiiEEENS1_10collective13CollectiveMmaINS1_35MainloopSm100TmaUmmaWarpSpecializedILi4ELi2ELi4ENS5_IJNS4_1CILi2EEENSA_ILi1EEESC_EEEEENS5_IJNSA_ILi64EEENSA_ILi224EEESF_EEENS_10bfloat16_tENS5_IJlSC_lEEESI_SJ_NS4_8TiledMMAINS4_8MMA_AtomIJNS4_20SM100_MMA_F16BF16_SSISI_SI_fLi64ELi224ELNS4_4UMMA5MajorE0ELSO_0ELNSN_7ScaleInE0ELSP_0EEEEEENS4_6LayoutINS5_IJSC_SC_SC_EEENS5_IJNSA_ILi0EEESU_SU_EEEEENS5_IJNS4_10UnderscoreESX_SX_EEEEENS4_13SM90_TMA_LOADENS4_14ComposedLayoutINS4_7SwizzleILi3ELi4ELi3EEENS4_18smem_ptr_flag_bitsILi16EEENSS_INS5_IJNSA_ILi8EEESF_EEENS5_IJSF_SC_EEEEEEEvNS4_8identityENS4_23SM90_TMA_LOAD_MULTICASTES1A_vS1B_EENS_8epilogue10collective18CollectiveEpilogueINS1E_23Sm100TmaWarpSpecializedILi2ELi1ELi112ELb1ELb0EEEJSH_NS5_IJNSS_ISF_SC_EENSS_ISG_SC_EEEEESI_SJ_SI_SJ_NS1E_6fusion15FusionCallbacksIS1I_NS1M_17LinearCombinationISI_fSI_fLNS_15FloatRoundStyleE2EEESH_S1L_JEEENS4_5SM1004TMEM4LOAD26SM100_TMEM_LOAD_16dp256b4xES10_NS11_INS12_ILi2ELi4ELi3EEES15_NSS_INS5_IJS16_NSA_ILi32EEEEEENS5_IJS1X_SC_EEEEEEENS4_17SM75_U32x4_LDSM_NENS4_14SM90_TMA_STOREES21_NS4_17SM90_U32x4_STSM_NENS4_39AutoVectorizingCopyWithAssumedAlignmentILi128EEEEEEvvEEEEvNT_6ParamsE,"a",@progbits
	.sectionflags	@""
	.align	4
.nv.constant0._ZN7cutlass13device_kernelINS_4gemm6kernel13GemmUniversalIN4cute5tupleIJiiiiEEENS1_10collective13CollectiveMmaINS1_35MainloopSm100TmaUmmaWarpSpecializedILi4ELi2ELi4ENS5_IJNS4_1CILi2EEENSA_ILi1EEESC_EEEEENS5_IJNSA_ILi64EEENSA_ILi224EEESF_EEENS_10bfloat16_tENS5_IJlSC_lEEESI_SJ_NS4_8TiledMMAINS4_8MMA_AtomIJNS4_20SM100_MMA_F16BF16_SSISI_SI_fLi64ELi224ELNS4_4UMMA5MajorE0ELSO_0ELNSN_7ScaleInE0ELSP_0EEEEEENS4_6LayoutINS5_IJSC_SC_SC_EEENS5_IJNSA_ILi0EEESU_SU_EEEEENS5_IJNS4_10UnderscoreESX_SX_EEEEENS4_13SM90_TMA_LOADENS4_14ComposedLayoutINS4_7SwizzleILi3ELi4ELi3EEENS4_18smem_ptr_flag_bitsILi16EEENSS_INS5_IJNSA_ILi8EEESF_EEENS5_IJSF_SC_EEEEEEEvNS4_8identityENS4_23SM90_TMA_LOAD_MULTICASTES1A_vS1B_EENS_8epilogue10collective18CollectiveEpilogueINS1E_23Sm100TmaWarpSpecializedILi2ELi1ELi112ELb1ELb0EEEJSH_NS5_IJNSS_ISF_SC_EENSS_ISG_SC_EEEEESI_SJ_SI_SJ_NS1E_6fusion15FusionCallbacksIS1I_NS1M_17LinearCombinationISI_fSI_fLNS_15FloatRoundStyleE2EEESH_S1L_JEEENS4_5SM1004TMEM4LOAD26SM100_TMEM_LOAD_16dp256b4xES10_NS11_INS12_ILi2ELi4ELi3EEES15_NSS_INS5_IJS16_NSA_ILi32EEEEEENS5_IJS1X_SC_EEEEEEENS4_17SM75_U32x4_LDSM_NENS4_14SM90_TMA_STOREES21_NS4_17SM90_U32x4_STSM_NENS4_39AutoVectorizingCopyWithAssumedAlignmentILi128EEEEEEvvEEEEvNT_6ParamsE:
	.zero		2944


//--------------------- SYMBOLS --------------------------

	.type		.nv.reservedSmem.offset0,@object
	.size		.nv.reservedSmem.offset0,0x4
	.type		.nv.reservedSmem.cap,@object
	.size		.nv.reservedSmem.cap,0x4
	.type		__assertfail,@function
